	.target	sm_90a

	.elftype	@"ET_EXEC"


//--------------------- .note.nv.tkinfo           --------------------------
	.section	.note.nv.tkinfo,"",@"SHT_NOTE"
	.sectionflags	@"SHF_NOTE_NV_TKINFO"
	.tkinfo
        /*0018*/ 	.word	0x00000002
        /*0030*/ 	.string	""
        /*0030*/ 	.string	"ptxas"
        /*0030*/ 	.string	"Cuda compilation tools, release 13.0, V13.0.88"
        /*0030*/ 	.string	"Build cuda_13.0.r13.0/compiler.36424714_0"
        /*0030*/ 	.string	"-arch sm_90a -m 64 "



//--------------------- .note.nv.cuinfo           --------------------------
	.section	.note.nv.cuinfo,"",@"SHT_NOTE"
	.sectionflags	@"SHF_NOTE_NV_CUINFO"
        /*0018*/ 	.short	0x0002
        /*001a*/ 	.short	0x005a
        /*001c*/ 	.short	0x0082
	.zero		2


//--------------------- .nv.info                  --------------------------
	.section	.nv.info,"",@"SHT_CUDA_INFO"
	.align	4


	//----- nvinfo : EIATTR_REGCOUNT
	.align		4
        /*0000*/ 	.byte	0x04, 0x2f
        /*0002*/ 	.short	(.L_16 - .L_15)
	.align		4
.L_15:
        /*0004*/ 	.word	index@(_ZN7cutlass13device_kernelINS_4gemm6kernel13GemmUniversalIN4cute5tupleIJiiiiEEENS1_10collective13CollectiveMmaINS1_39MainloopSm90TmaGmmaRmemAWarpSpecializedILi5ENS5_IJNS4_1CILi1EEESB_SB_EEENS1_35KernelTmaWarpSpecializedCooperativeEEENS5_IJNSA_ILi256EEENSA_ILi64EEENSA_ILi128EEEEEENS_12float_e5m2_tENS5_IJlSB_lEEENS_12float_e4m3_tENS5_IJSB_llEEENS4_8TiledMMAINS4_8MMA_AtomIJNS4_4SM904GMMA30MMA_64x64x32_F32E4M3E5M2_RS_TNILNSQ_7ScaleInE1ELSS_1EEEEEENS4_6LayoutINS5_IJNSA_ILi2EEESB_SB_EEENS5_IJSB_NSA_ILi0EEESY_EEEEENS5_IJNS4_10UnderscoreES11_S11_EEEEENS4_13SM90_TMA_LOADENS4_14ComposedLayoutINS4_7SwizzleILi3ELi4ELi3EEENS4_18smem_ptr_flag_bitsILi8EEENSV_INS5_IJNSA_ILi8EEESH_EEENS5_IJSH_SB_EEEEEEEvNS4_8identityES14_NS15_INS16_ILi2ELi4ELi3EEES19_NSV_INS5_IJSG_S1A_EEENS5_IJSB_SG_EEEEEEENS4_9Copy_AtomIJNS4_39AutoVectorizingCopyWithAssumedAlignmentILi128EEESL_EEES1F_EENS_8epilogue10collective6detail29Sm90TmaWarpSpecializedAdapterINS1R_15DefaultEpilogueISJ_SK_SK_NS1Q_6thread17LinearCombinationISJ_Li1EffLNS1V_9ScaleType4KindE0ELNS_15FloatRoundStyleE2ESJ_EENS1_15EpilogueDefaultEEEEEvvEEEEvNT_6ParamsE)
        /*0008*/ 	.word	0x000000a8


	//----- nvinfo : EIATTR_FRAME_SIZE
	.align		4
.L_16:
        /*000c*/ 	.byte	0x04, 0x11
        /*000e*/ 	.short	(.L_18 - .L_17)
	.align		4
.L_17:
        /*0010*/ 	.word	index@(_ZN7cutlass13device_kernelINS_4gemm6kernel13GemmUniversalIN4cute5tupleIJiiiiEEENS1_10collective13CollectiveMmaINS1_39MainloopSm90TmaGmmaRmemAWarpSpecializedILi5ENS5_IJNS4_1CILi1EEESB_SB_EEENS1_35KernelTmaWarpSpecializedCooperativeEEENS5_IJNSA_ILi256EEENSA_ILi64EEENSA_ILi128EEEEEENS_12float_e5m2_tENS5_IJlSB_lEEENS_12float_e4m3_tENS5_IJSB_llEEENS4_8TiledMMAINS4_8MMA_AtomIJNS4_4SM904GMMA30MMA_64x64x32_F32E4M3E5M2_RS_TNILNSQ_7ScaleInE1ELSS_1EEEEEENS4_6LayoutINS5_IJNSA_ILi2EEESB_SB_EEENS5_IJSB_NSA_ILi0EEESY_EEEEENS5_IJNS4_10UnderscoreES11_S11_EEEEENS4_13SM90_TMA_LOADENS4_14ComposedLayoutINS4_7SwizzleILi3ELi4ELi3EEENS4_18smem_ptr_flag_bitsILi8EEENSV_INS5_IJNSA_ILi8EEESH_EEENS5_IJSH_SB_EEEEEEEvNS4_8identityES14_NS15_INS16_ILi2ELi4ELi3EEES19_NSV_INS5_IJSG_S1A_EEENS5_IJSB_SG_EEEEEEENS4_9Copy_AtomIJNS4_39AutoVectorizingCopyWithAssumedAlignmentILi128EEESL_EEES1F_EENS_8epilogue10collective6detail29Sm90TmaWarpSpecializedAdapterINS1R_15DefaultEpilogueISJ_SK_SK_NS1Q_6thread17LinearCombinationISJ_Li1EffLNS1V_9ScaleType4KindE0ELNS_15FloatRoundStyleE2ESJ_EENS1_15EpilogueDefaultEEEEEvvEEEEvNT_6ParamsE)
        /*0014*/ 	.word	0x00000000


	//----- nvinfo : EIATTR_MIN_STACK_SIZE
	.align		4
.L_18:
        /*0018*/ 	.byte	0x04, 0x12
        /*001a*/ 	.short	(.L_20 - .L_19)
	.align		4
.L_19:
        /*001c*/ 	.word	index@(_ZN7cutlass13device_kernelINS_4gemm6kernel13GemmUniversalIN4cute5tupleIJiiiiEEENS1_10collective13CollectiveMmaINS1_39MainloopSm90TmaGmmaRmemAWarpSpecializedILi5ENS5_IJNS4_1CILi1EEESB_SB_EEENS1_35KernelTmaWarpSpecializedCooperativeEEENS5_IJNSA_ILi256EEENSA_ILi64EEENSA_ILi128EEEEEENS_12float_e5m2_tENS5_IJlSB_lEEENS_12float_e4m3_tENS5_IJSB_llEEENS4_8TiledMMAINS4_8MMA_AtomIJNS4_4SM904GMMA30MMA_64x64x32_F32E4M3E5M2_RS_TNILNSQ_7ScaleInE1ELSS_1EEEEEENS4_6LayoutINS5_IJNSA_ILi2EEESB_SB_EEENS5_IJSB_NSA_ILi0EEESY_EEEEENS5_IJNS4_10UnderscoreES11_S11_EEEEENS4_13SM90_TMA_LOADENS4_14ComposedLayoutINS4_7SwizzleILi3ELi4ELi3EEENS4_18smem_ptr_flag_bitsILi8EEENSV_INS5_IJNSA_ILi8EEESH_EEENS5_IJSH_SB_EEEEEEEvNS4_8identityES14_NS15_INS16_ILi2ELi4ELi3EEES19_NSV_INS5_IJSG_S1A_EEENS5_IJSB_SG_EEEEEEENS4_9Copy_AtomIJNS4_39AutoVectorizingCopyWithAssumedAlignmentILi128EEESL_EEES1F_EENS_8epilogue10collective6detail29Sm90TmaWarpSpecializedAdapterINS1R_15DefaultEpilogueISJ_SK_SK_NS1Q_6thread17LinearCombinationISJ_Li1EffLNS1V_9ScaleType4KindE0ELNS_15FloatRoundStyleE2ESJ_EENS1_15EpilogueDefaultEEEEEvvEEEEvNT_6ParamsE)
        /*0020*/ 	.word	0x00000000
.L_20:


//--------------------- .nv.compat                --------------------------
	.section	.nv.compat,"",@"SHT_CUDA_COMPAT_INFO"
	.align	4
        /*0000*/ 	.byte	0x02, 0x09, 0x01, 0x00, 0x02, 0x02, 0x04, 0x00, 0x02, 0x05, 0x05, 0x00, 0x03, 0x07, 0x01, 0x01
        /*0010*/ 	.byte	0x02, 0x03, 0x01, 0x00, 0x02, 0x06, 0x01, 0x00, 0x04, 0x0b, 0x08, 0x00, 0x00, 0x00, 0x00, 0x00
        /*0020*/ 	.byte	0x00, 0x00, 0x00, 0x00


//--------------------- .nv.info._ZN7cutlass13device_kernelINS_4gemm6kernel13GemmUniversalIN4cute5tupleIJiiiiEEENS1_10collective13CollectiveMmaINS1_39MainloopSm90TmaGmmaRmemAWarpSpecializedILi5ENS5_IJNS4_1CILi1EEESB_SB_EEENS1_35KernelTmaWarpSpecializedCooperativeEEENS5_IJNSA_ILi256EEENSA_ILi64EEENSA_ILi128EEEEEENS_12float_e5m2_tENS5_IJlSB_lEEENS_12float_e4m3_tENS5_IJSB_llEEENS4_8TiledMMAINS4_8MMA_AtomIJNS4_4SM904GMMA30MMA_64x64x32_F32E4M3E5M2_RS_TNILNSQ_7ScaleInE1ELSS_1EEEEEENS4_6LayoutINS5_IJNSA_ILi2EEESB_SB_EEENS5_IJSB_NSA_ILi0EEESY_EEEEENS5_IJNS4_10UnderscoreES11_S11_EEEEENS4_13SM90_TMA_LOADENS4_14ComposedLayoutINS4_7SwizzleILi3ELi4ELi3EEENS4_18smem_ptr_flag_bitsILi8EEENSV_INS5_IJNSA_ILi8EEESH_EEENS5_IJSH_SB_EEEEEEEvNS4_8identityES14_NS15_INS16_ILi2ELi4ELi3EEES19_NSV_INS5_IJSG_S1A_EEENS5_IJSB_SG_EEEEEEENS4_9Copy_AtomIJNS4_39AutoVectorizingCopyWithAssumedAlignmentILi128EEESL_EEES1F_EENS_8epilogue10collective6detail29Sm90TmaWarpSpecializedAdapterINS1R_15DefaultEpilogueISJ_SK_SK_NS1Q_6thread17LinearCombinationISJ_Li1EffLNS1V_9ScaleType4KindE0ELNS_15FloatRoundStyleE2ESJ_EENS1_15EpilogueDefaultEEEEEvvEEEEvNT_6ParamsE --------------------------
	.section	.nv.info._ZN7cutlass13device_kernelINS_4gemm6kernel13GemmUniversalIN4cute5tupleIJiiiiEEENS1_10collective13CollectiveMmaINS1_39MainloopSm90TmaGmmaRmemAWarpSpecializedILi5ENS5_IJNS4_1CILi1EEESB_SB_EEENS1_35KernelTmaWarpSpecializedCooperativeEEENS5_IJNSA_ILi256EEENSA_ILi64EEENSA_ILi128EEEEEENS_12float_e5m2_tENS5_IJlSB_lEEENS_12float_e4m3_tENS5_IJSB_llEEENS4_8TiledMMAINS4_8MMA_AtomIJNS4_4SM904GMMA30MMA_64x64x32_F32E4M3E5M2_RS_TNILNSQ_7ScaleInE1ELSS_1EEEEEENS4_6LayoutINS5_IJNSA_ILi2EEESB_SB_EEENS5_IJSB_NSA_ILi0EEESY_EEEEENS5_IJNS4_10UnderscoreES11_S11_EEEEENS4_13SM90_TMA_LOADENS4_14ComposedLayoutINS4_7SwizzleILi3ELi4ELi3EEENS4_18smem_ptr_flag_bitsILi8EEENSV_INS5_IJNSA_ILi8EEESH_EEENS5_IJSH_SB_EEEEEEEvNS4_8identityES14_NS15_INS16_ILi2ELi4ELi3EEES19_NSV_INS5_IJSG_S1A_EEENS5_IJSB_SG_EEEEEEENS4_9Copy_AtomIJNS4_39AutoVectorizingCopyWithAssumedAlignmentILi128EEESL_EEES1F_EENS_8epilogue10collective6detail29Sm90TmaWarpSpecializedAdapterINS1R_15DefaultEpilogueISJ_SK_SK_NS1Q_6thread17LinearCombinationISJ_Li1EffLNS1V_9ScaleType4KindE0ELNS_15FloatRoundStyleE2ESJ_EENS1_15EpilogueDefaultEEEEEvvEEEEvNT_6ParamsE,"",@"SHT_CUDA_INFO"
	.sectionflags	@""
	.align	4


	//----- nvinfo : EIATTR_CUDA_API_VERSION
	.align		4
        /*0000*/ 	.byte	0x04, 0x37
        /*0002*/ 	.short	(.L_22 - .L_21)
.L_21:
        /*0004*/ 	.word	0x00000082


	//----- nvinfo : EIATTR_KPARAM_INFO
	.align		4
.L_22:
        /*0008*/ 	.byte	0x04, 0x17
        /*000a*/ 	.short	(.L_24 - .L_23)
.L_23:
        /*000c*/ 	.word	0x00000000
        /*0010*/ 	.short	0x0000
        /*0012*/ 	.short	0x0070
        /*0014*/ 	.byte	0x00, 0xf0, 0x01, 0x10


	//----- nvinfo : EIATTR_SPARSE_MMA_MASK
	.align		4
.L_24:
        /*0018*/ 	.byte	0x03, 0x50
        /*001a*/ 	.short	0x0000


	//----- nvinfo : EIATTR_MAXREG_COUNT
	.align		4
        /*001c*/ 	.byte	0x03, 0x1b
        /*001e*/ 	.short	0x00a8


	//----- nvinfo : EIATTR_NUM_BARRIERS
	.align		4
        /*0020*/ 	.byte	0x02, 0x4c
        /*0022*/ 	.byte	0x01
	.zero		1


	//----- nvinfo : EIATTR_EXTERNS
	.align		4
        /*0024*/ 	.byte	0x04, 0x0f
        /*0026*/ 	.short	(.L_26 - .L_25)


	//   ....[0]....
	.align		4
.L_25:
        /*0028*/ 	.word	index@(__assertfail)


	//----- nvinfo : EIATTR_MERCURY_ISA_VERSION
	.align		4
.L_26:
        /*002c*/ 	.byte	0x03, 0x5f
        /*002e*/ 	.short	0x0101


	//----- nvinfo : EIATTR_INT_WARP_WIDE_INSTR_OFFSETS
	.align		4
        /*0030*/ 	.byte	0x04, 0x31
        /*0032*/ 	.short	(.L_28 - .L_27)


	//   ....[0]....
.L_27:
        /*0034*/ 	.word	0x000003d0


	//   ....[1]....
        /*0038*/ 	.word	0x00000400


	//   ....[2]....
        /*003c*/ 	.word	0x000004e0


	//----- nvinfo : EIATTR_COOP_GROUP_MASK_REGIDS
	.align		4
.L_28:
        /*0040*/ 	.byte	0x04, 0x29
        /*0042*/ 	.short	(.L_30 - .L_29)


	//   ....[0]....
.L_29:
        /*0044*/ 	.word	0xffffffff


	//   ....[1]....
        /*0048*/ 	.word	0xffffffff


	//   ....[2]....
        /*004c*/ 	.word	0xffffffff


	//   ....[3]....
        /*0050*/ 	.word	0xffffffff


	//   ....[4]....
        /*0054*/ 	.word	0x0500000f


	//----- nvinfo : EIATTR_COOP_GROUP_INSTR_OFFSETS
	.align		4
.L_30:
        /*0058*/ 	.byte	0x04, 0x28
        /*005a*/ 	.short	(.L_32 - .L_31)


	//   ....[0]....
.L_31:
        /*005c*/ 	.word	0x00000060


	//   ....[1]....
        /*0060*/ 	.word	0x00000070


	//   ....[2]....
        /*0064*/ 	.word	0x00000130


	//   ....[3]....
        /*0068*/ 	.word	0x000002e0


	//   ....[4]....
        /*006c*/ 	.word	0x0000ba20


	//----- nvinfo : EIATTR_REG_RECONFIG
	.align		4
.L_32:
        /*0070*/ 	.byte	0x01, 0x54
	.zero		2


	//----- nvinfo : EIATTR_SYSCALL_OFFSETS
	.align		4
        /*0074*/ 	.byte	0x04, 0x46
        /*0076*/ 	.short	(.L_34 - .L_33)


	//   ....[0]....
.L_33:
        /*0078*/ 	.word	0x00001090


	//   ....[1]....
        /*007c*/ 	.word	0x000011f0


	//   ....[2]....
        /*0080*/ 	.word	0x000012e0


	//   ....[3]....
        /*0084*/ 	.word	0x0000a920


	//   ....[4]....
        /*0088*/ 	.word	0x0000aa50


	//----- nvinfo : EIATTR_MBARRIER_INSTR_OFFSETS
	.align		4
.L_34:
        /*008c*/ 	.byte	0x04, 0x39
        /*008e*/ 	.short	(.L_36 - .L_35)


	//   ....[0]....
.L_35:
        /*0090*/ 	.word	0x00000230
        /*0094*/ 	.word	0x000000ff
        /*0098*/ 	.word	0x00000000
        /*009c*/ 	.short	0x0100
        /*009e*/ 	.byte	0x08
	.zero		1


	//   ....[1]....
        /*00a0*/ 	.word	0x00000240
        /*00a4*/ 	.word	0x000000ff
        /*00a8*/ 	.word	0x00000028
        /*00ac*/ 	.short	0x0100
        /*00ae*/ 	.byte	0x08
	.zero		1


	//   ....[2]....
        /*00b0*/ 	.word	0x00000250
        /*00b4*/ 	.word	0x000000ff
        /*00b8*/ 	.word	0x00000008
        /*00bc*/ 	.short	0x0100
        /*00be*/ 	.byte	0x08
	.zero		1


	//   ....[3]....
        /*00c0*/ 	.word	0x00000260
        /*00c4*/ 	.word	0x000000ff
        /*00c8*/ 	.word	0x00000030
        /*00cc*/ 	.short	0x0100
        /*00ce*/ 	.byte	0x08
	.zero		1


	//   ....[4]....
        /*00d0*/ 	.word	0x00000270
        /*00d4*/ 	.word	0x000000ff
        /*00d8*/ 	.word	0x00000010
        /*00dc*/ 	.short	0x0100
        /*00de*/ 	.byte	0x08
	.zero		1


	//   ....[5]....
        /*00e0*/ 	.word	0x00000280
        /*00e4*/ 	.word	0x000000ff
        /*00e8*/ 	.word	0x00000038
        /*00ec*/ 	.short	0x0100
        /*00ee*/ 	.byte	0x08
	.zero		1


	//   ....[6]....
        /*00f0*/ 	.word	0x00000290
        /*00f4*/ 	.word	0x000000ff
        /*00f8*/ 	.word	0x00000018
        /*00fc*/ 	.short	0x0100
        /*00fe*/ 	.byte	0x08
	.zero		1


	//   ....[7]....
        /*0100*/ 	.word	0x000002a0
        /*0104*/ 	.word	0x000000ff
        /*0108*/ 	.word	0x00000040
        /*010c*/ 	.short	0x0100
        /*010e*/ 	.byte	0x08
	.zero		1


	//   ....[8]....
        /*0110*/ 	.word	0x000002b0
        /*0114*/ 	.word	0x000000ff
        /*0118*/ 	.word	0x00000020
        /*011c*/ 	.short	0x0100
        /*011e*/ 	.byte	0x08
	.zero		1


	//   ....[9]....
        /*0120*/ 	.word	0x000002c0
        /*0124*/ 	.word	0x000000ff
        /*0128*/ 	.word	0x00000048
        /*012c*/ 	.short	0x0100
        /*012e*/ 	.byte	0x08
	.zero		1


	//   ....[10]....
        /*0130*/ 	.word	0x00000550
        /*0134*/ 	.word	0x000000ff
        /*0138*/ 	.word	0x00000060
        /*013c*/ 	.short	0x0100
        /*013e*/ 	.byte	0x06
	.zero		1


	//   ....[11]....
        /*0140*/ 	.word	0x000005b0
        /*0144*/ 	.word	0x000000ff
        /*0148*/ 	.word	0x00000068
        /*014c*/ 	.short	0x0100
        /*014e*/ 	.byte	0x06
	.zero		1


	//   ....[12]....
        /*0150*/ 	.word	0x000013f0
        /*0154*/ 	.word	0x00000004
        /*0158*/ 	.word	0x00000000
        /*015c*/ 	.short	0x010a
        /*015e*/ 	.byte	0x3f
	.zero		1


	//   ....[13]....
        /*0160*/ 	.word	0x00001430
        /*0164*/ 	.word	0x00000004
        /*0168*/ 	.word	0x00000000
        /*016c*/ 	.short	0x010a
        /*016e*/ 	.byte	0x3f
	.zero		1


	//   ....[14]....
        /*0170*/ 	.word	0x00001660
        /*0174*/ 	.word	0x00000006
        /*0178*/ 	.word	0x00000000
        /*017c*/ 	.short	0x010a
        /*017e*/ 	.byte	0x3f
	.zero		1


	//   ....[15]....
        /*0180*/ 	.word	0x00002760
        /*0184*/ 	.word	0x00000006
        /*0188*/ 	.word	0x00000000
        /*018c*/ 	.short	0x010a
        /*018e*/ 	.byte	0x3f
	.zero		1


	//   ....[16]....
        /*0190*/ 	.word	0x00002ce0
        /*0194*/ 	.word	0x00000009
        /*0198*/ 	.word	0x00000000
        /*019c*/ 	.short	0x010a
        /*019e*/ 	.byte	0x3f
	.zero		1


	//   ....[17]....
        /*01a0*/ 	.word	0x00003540
        /*01a4*/ 	.word	0x0000000b
        /*01a8*/ 	.word	0x00000000
        /*01ac*/ 	.short	0x0101
        /*01ae*/ 	.byte	0x3f
	.zero		1


	//   ....[18]....
        /*01b0*/ 	.word	0x00003a20
        /*01b4*/ 	.word	0x00000009
        /*01b8*/ 	.word	0x00000000
        /*01bc*/ 	.short	0x010a
        /*01be*/ 	.byte	0x3f
	.zero		1


	//   ....[19]....
        /*01c0*/ 	.word	0x000047b0
        /*01c4*/ 	.word	0x00000007
        /*01c8*/ 	.word	0x00000000
        /*01cc*/ 	.short	0x0101
        /*01ce*/ 	.byte	0x3f
	.zero		1


	//   ....[20]....
        /*01d0*/ 	.word	0x00004da0
        /*01d4*/ 	.word	0x00000000
        /*01d8*/ 	.word	0x00000000
        /*01dc*/ 	.short	0x0101
        /*01de*/ 	.byte	0x3f
	.zero		1


	//   ....[21]....
        /*01e0*/ 	.word	0x0000ab50
        /*01e4*/ 	.word	0x00000007
        /*01e8*/ 	.word	0x00000028
        /*01ec*/ 	.short	0x010a
        /*01ee*/ 	.byte	0x3f
	.zero		1


	//   ....[22]....
        /*01f0*/ 	.word	0x0000b030
        /*01f4*/ 	.word	0x00000000
        /*01f8*/ 	.word	0x00000068
        /*01fc*/ 	.short	0x0101
        /*01fe*/ 	.byte	0x3f
	.zero		1


	//   ....[23]....
        /*0200*/ 	.word	0x0000b750
        /*0204*/ 	.word	0x00000005
        /*0208*/ 	.word	0x00000000
        /*020c*/ 	.short	0x010a
        /*020e*/ 	.byte	0x3f
	.zero		1


	//   ....[24]....
        /*0210*/ 	.word	0x0000b7d0
        /*0214*/ 	.word	0x00000007
        /*0218*/ 	.word	0x00000000
        /*021c*/ 	.short	0x010a
        /*021e*/ 	.byte	0x3f
	.zero		1


	//   ....[25]....
        /*0220*/ 	.word	0x0000b860
        /*0224*/ 	.word	0x00000006
        /*0228*/ 	.word	0x00000000
        /*022c*/ 	.short	0x010a
        /*022e*/ 	.byte	0x3f
	.zero		1


	//   ....[26]....
        /*0230*/ 	.word	0x0000b8f0
        /*0234*/ 	.word	0x00000007
        /*0238*/ 	.word	0x00000000
        /*023c*/ 	.short	0x010a
        /*023e*/ 	.byte	0x3f
	.zero		1


	//   ....[27]....
        /*0240*/ 	.word	0x0000b980
        /*0244*/ 	.word	0x00000003
        /*0248*/ 	.word	0x00000000
        /*024c*/ 	.short	0x010a
        /*024e*/ 	.byte	0x3f
	.zero		1


	//   ....[28]....
        /*0250*/ 	.word	0x0000ba50
        /*0254*/ 	.word	0x00000004
        /*0258*/ 	.word	0x00000000
        /*025c*/ 	.short	0x010a
        /*025e*/ 	.byte	0x3f
	.zero		1


	//   ....[29]....
        /*0260*/ 	.word	0x0000baa0
        /*0264*/ 	.word	0x00000006
        /*0268*/ 	.word	0x00000000
        /*026c*/ 	.short	0x010a
        /*026e*/ 	.byte	0x3f
	.zero		1


	//   ....[30]....
        /*0270*/ 	.word	0x0000baf0
        /*0274*/ 	.word	0x00000009
        /*0278*/ 	.word	0x00000000
        /*027c*/ 	.short	0x010a
        /*027e*/ 	.byte	0x3f
	.zero		1


	//   ....[31]....
        /*0280*/ 	.word	0x0000bbc0
        /*0284*/ 	.word	0x00000007
        /*0288*/ 	.word	0x00000028
        /*028c*/ 	.short	0x010a
        /*028e*/ 	.byte	0x3f
	.zero		1


	//   ....[32]....
        /*0290*/ 	.word	0x0000bc90
        /*0294*/ 	.word	0x00000005
        /*0298*/ 	.word	0x00000000
        /*029c*/ 	.short	0x010a
        /*029e*/ 	.byte	0x3f
	.zero		1


	//   ....[33]....
        /*02a0*/ 	.word	0x0000bce0
        /*02a4*/ 	.word	0x00000007
        /*02a8*/ 	.word	0x00000000
        /*02ac*/ 	.short	0x010a
        /*02ae*/ 	.byte	0x3f
	.zero		1


	//   ....[34]....
        /*02b0*/ 	.word	0x0000bd30
        /*02b4*/ 	.word	0x00000006
        /*02b8*/ 	.word	0x00000000
        /*02bc*/ 	.short	0x010a
        /*02be*/ 	.byte	0x3f
	.zero		1


	//   ....[35]....
        /*02c0*/ 	.word	0x0000bd80
        /*02c4*/ 	.word	0x00000007
        /*02c8*/ 	.word	0x00000000
        /*02cc*/ 	.short	0x010a
        /*02ce*/ 	.byte	0x3f
	.zero		1


	//----- nvinfo : EIATTR_NUM_MBARRIERS
	.align		4
.L_36:
        /*02d0*/ 	.byte	0x03, 0x38
        /*02d2*/ 	.short	0x000c


	//----- nvinfo : EIATTR_EXIT_INSTR_OFFSETS
	.align		4
        /*02d4*/ 	.byte	0x04, 0x1c
        /*02d6*/ 	.short	(.L_38 - .L_37)


	//   ....[0]....
.L_37:
        /*02d8*/ 	.word	0x00000600


	//   ....[1]....
        /*02dc*/ 	.word	0x00000ec0


	//   ....[2]....
        /*02e0*/ 	.word	0x00009f10


	//   ....[3]....
        /*02e4*/ 	.word	0x0000a530


	//   ....[4]....
        /*02e8*/ 	.word	0x0000b9d0


	//----- nvinfo : EIATTR_MAX_THREADS
	.align		4
.L_38:
        /*02ec*/ 	.byte	0x04, 0x05
        /*02ee*/ 	.short	(.L_40 - .L_39)
.L_39:
        /*02f0*/ 	.word	0x00000180
        /*02f4*/ 	.word	0x00000001
        /*02f8*/ 	.word	0x00000001


	//----- nvinfo : EIATTR_CRS_STACK_SIZE
	.align		4
.L_40:
        /*02fc*/ 	.byte	0x04, 0x1e
        /*02fe*/ 	.short	(.L_42 - .L_41)
.L_41:
        /*0300*/ 	.word	0x00000000


	//----- nvinfo : EIATTR_CBANK_PARAM_SIZE
	.align		4
.L_42:
        /*0304*/ 	.byte	0x03, 0x19
        /*0306*/ 	.short	0x0470


	//----- nvinfo : EIATTR_PARAM_CBANK
	.align		4
        /*0308*/ 	.byte	0x04, 0x0a
        /*030a*/ 	.short	(.L_44 - .L_43)
	.align		4
.L_43:
        /*030c*/ 	.word	index@(.nv.constant0._ZN7cutlass13device_kernelINS_4gemm6kernel13GemmUniversalIN4cute5tupleIJiiiiEEENS1_10collective13CollectiveMmaINS1_39MainloopSm90TmaGmmaRmemAWarpSpecializedILi5ENS5_IJNS4_1CILi1EEESB_SB_EEENS1_35KernelTmaWarpSpecializedCooperativeEEENS5_IJNSA_ILi256EEENSA_ILi64EEENSA_ILi128EEEEEENS_12float_e5m2_tENS5_IJlSB_lEEENS_12float_e4m3_tENS5_IJSB_llEEENS4_8TiledMMAINS4_8MMA_AtomIJNS4_4SM904GMMA30MMA_64x64x32_F32E4M3E5M2_RS_TNILNSQ_7ScaleInE1ELSS_1EEEEEENS4_6LayoutINS5_IJNSA_ILi2EEESB_SB_EEENS5_IJSB_NSA_ILi0EEESY_EEEEENS5_IJNS4_10UnderscoreES11_S11_EEEEENS4_13SM90_TMA_LOADENS4_14ComposedLayoutINS4_7SwizzleILi3ELi4ELi3EEENS4_18smem_ptr_flag_bitsILi8EEENSV_INS5_IJNSA_ILi8EEESH_EEENS5_IJSH_SB_EEEEEEEvNS4_8identityES14_NS15_INS16_ILi2ELi4ELi3EEES19_NSV_INS5_IJSG_S1A_EEENS5_IJSB_SG_EEEEEEENS4_9Copy_AtomIJNS4_39AutoVectorizingCopyWithAssumedAlignmentILi128EEESL_EEES1F_EENS_8epilogue10collective6detail29Sm90TmaWarpSpecializedAdapterINS1R_15DefaultEpilogueISJ_SK_SK_NS1Q_6thread17LinearCombinationISJ_Li1EffLNS1V_9ScaleType4KindE0ELNS_15FloatRoundStyleE2ESJ_EENS1_15EpilogueDefaultEEEEEvvEEEEvNT_6ParamsE)
        /*0310*/ 	.short	0x0210
        /*0312*/ 	.short	0x0470


	//----- nvinfo : EIATTR_SW_WAR
	.align		4
.L_44:
        /*0314*/ 	.byte	0x04, 0x36
        /*0316*/ 	.short	(.L_46 - .L_45)
.L_45:
        /*0318*/ 	.word	0x00000008
.L_46:


//--------------------- .nv.callgraph             --------------------------
	.section	.nv.callgraph,"",@"SHT_CUDA_CALLGRAPH"
	.align	4
	.sectionentsize	8
	.align		4
        /*0000*/ 	.word	0x00000000
	.align		4
        /*0004*/ 	.word	0xffffffff
	.align		4
        /*0008*/ 	.word	index@(_ZN7cutlass13device_kernelINS_4gemm6kernel13GemmUniversalIN4cute5tupleIJiiiiEEENS1_10collective13CollectiveMmaINS1_39MainloopSm90TmaGmmaRmemAWarpSpecializedILi5ENS5_IJNS4_1CILi1EEESB_SB_EEENS1_35KernelTmaWarpSpecializedCooperativeEEENS5_IJNSA_ILi256EEENSA_ILi64EEENSA_ILi128EEEEEENS_12float_e5m2_tENS5_IJlSB_lEEENS_12float_e4m3_tENS5_IJSB_llEEENS4_8TiledMMAINS4_8MMA_AtomIJNS4_4SM904GMMA30MMA_64x64x32_F32E4M3E5M2_RS_TNILNSQ_7ScaleInE1ELSS_1EEEEEENS4_6LayoutINS5_IJNSA_ILi2EEESB_SB_EEENS5_IJSB_NSA_ILi0EEESY_EEEEENS5_IJNS4_10UnderscoreES11_S11_EEEEENS4_13SM90_TMA_LOADENS4_14ComposedLayoutINS4_7SwizzleILi3ELi4ELi3EEENS4_18smem_ptr_flag_bitsILi8EEENSV_INS5_IJNSA_ILi8EEESH_EEENS5_IJSH_SB_EEEEEEEvNS4_8identityES14_NS15_INS16_ILi2ELi4ELi3EEES19_NSV_INS5_IJSG_S1A_EEENS5_IJSB_SG_EEEEEEENS4_9Copy_AtomIJNS4_39AutoVectorizingCopyWithAssumedAlignmentILi128EEESL_EEES1F_EENS_8epilogue10collective6detail29Sm90TmaWarpSpecializedAdapterINS1R_15DefaultEpilogueISJ_SK_SK_NS1Q_6thread17LinearCombinationISJ_Li1EffLNS1V_9ScaleType4KindE0ELNS_15FloatRoundStyleE2ESJ_EENS1_15EpilogueDefaultEEEEEvvEEEEvNT_6ParamsE)
	.align		4
        /*000c*/ 	.word	index@(__assertfail)
	.align		4
        /*0010*/ 	.word	0x00000000
	.align		4
        /*0014*/ 	.word	0xfffffffe
	.align		4
        /*0018*/ 	.word	0x00000000
	.align		4
        /*001c*/ 	.word	0xfffffffd
	.align		4
        /*0020*/ 	.word	0x00000000
	.align		4
        /*0024*/ 	.word	0xfffffffc


//--------------------- .nv.constant4             --------------------------
	.section	.nv.constant4,"a",@progbits
	.align	8
	.align		8
.nv.constant4:
        /*0000*/ 	.dword	__assertfail
	.align		8
        /*0008*/ 	.dword	__unnamed_1
	.align		8
        /*0010*/ 	.dword	__unnamed_2
	.align		8
        /*0018*/ 	.dword	_ZN40_INTERNAL_b05ac29f_4_k_cu_3591ccaa_290924cuda3std3__45__cpo5beginE
	.align		8
        /*0020*/ 	.dword	_ZN40_INTERNAL_b05ac29f_4_k_cu_3591ccaa_290924cuda3std3__45__cpo3endE
	.align		8
        /*0028*/ 	.dword	_ZN40_INTERNAL_b05ac29f_4_k_cu_3591ccaa_290924cuda3std3__45__cpo6cbeginE
	.align		8
        /*0030*/ 	.dword	_ZN40_INTERNAL_b05ac29f_4_k_cu_3591ccaa_290924cuda3std3__45__cpo4cendE
	.align		8
        /*0038*/ 	.dword	_ZN40_INTERNAL_b05ac29f_4_k_cu_3591ccaa_290924cuda3std3__442_GLOBAL__N__b05ac29f_4_k_cu_3591ccaa_290926ignoreE
	.align		8
        /*0040*/ 	.dword	_ZN40_INTERNAL_b05ac29f_4_k_cu_3591ccaa_290924cuda3std3__419piecewise_constructE
	.align		8
        /*0048*/ 	.dword	_ZN40_INTERNAL_b05ac29f_4_k_cu_3591ccaa_290924cuda3std3__48in_placeE
	.align		8
        /*0050*/ 	.dword	_ZN40_INTERNAL_b05ac29f_4_k_cu_3591ccaa_290924cuda3std6ranges3__45__cpo4swapE
	.align		8
        /*0058*/ 	.dword	_ZN40_INTERNAL_b05ac29f_4_k_cu_3591ccaa_290924cuda3std6ranges3__45__cpo9iter_moveE
	.align		8
        /*0060*/ 	.dword	_ZN40_INTERNAL_b05ac29f_4_k_cu_3591ccaa_290924cute7productE
	.align		8
        /*0068*/ 	.dword	_ZN40_INTERNAL_b05ac29f_4_k_cu_3591ccaa_290924cute1_E
	.align		8
        /*0070*/ 	.dword	$str$24
	.align		8
        /*0078*/ 	.dword	$str$25


//--------------------- .text._ZN7cutlass13device_kernelINS_4gemm6kernel13GemmUniversalIN4cute5tupleIJiiiiEEENS1_10collective13CollectiveMmaINS1_39MainloopSm90TmaGmmaRmemAWarpSpecializedILi5ENS5_IJNS4_1CILi1EEESB_SB_EEENS1_35KernelTmaWarpSpecializedCooperativeEEENS5_IJNSA_ILi256EEENSA_ILi64EEENSA_ILi128EEEEEENS_12float_e5m2_tENS5_IJlSB_lEEENS_12float_e4m3_tENS5_IJSB_llEEENS4_8TiledMMAINS4_8MMA_AtomIJNS4_4SM904GMMA30MMA_64x64x32_F32E4M3E5M2_RS_TNILNSQ_7ScaleInE1ELSS_1EEEEEENS4_6LayoutINS5_IJNSA_ILi2EEESB_SB_EEENS5_IJSB_NSA_ILi0EEESY_EEEEENS5_IJNS4_10UnderscoreES11_S11_EEEEENS4_13SM90_TMA_LOADENS4_14ComposedLayoutINS4_7SwizzleILi3ELi4ELi3EEENS4_18smem_ptr_flag_bitsILi8EEENSV_INS5_IJNSA_ILi8EEESH_EEENS5_IJSH_SB_EEEEEEEvNS4_8identityES14_NS15_INS16_ILi2ELi4ELi3EEES19_NSV_INS5_IJSG_S1A_EEENS5_IJSB_SG_EEEEEEENS4_9Copy_AtomIJNS4_39AutoVectorizingCopyWithAssumedAlignmentILi128EEESL_EEES1F_EENS_8epilogue10collective6detail29Sm90TmaWarpSpecializedAdapterINS1R_15DefaultEpilogueISJ_SK_SK_NS1Q_6thread17LinearCombinationISJ_Li1EffLNS1V_9ScaleType4KindE0ELNS_15FloatRoundStyleE2ESJ_EENS1_15EpilogueDefaultEEEEEvvEEEEvNT_6ParamsE --------------------------
	.section	.text._ZN7cutlass13device_kernelINS_4gemm6kernel13GemmUniversalIN4cute5tupleIJiiiiEEENS1_10collective13CollectiveMmaINS1_39MainloopSm90TmaGmmaRmemAWarpSpecializedILi5ENS5_IJNS4_1CILi1EEESB_SB_EEENS1_35KernelTmaWarpSpecializedCooperativeEEENS5_IJNSA_ILi256EEENSA_ILi64EEENSA_ILi128EEEEEENS_12float_e5m2_tENS5_IJlSB_lEEENS_12float_e4m3_tENS5_IJSB_llEEENS4_8TiledMMAINS4_8MMA_AtomIJNS4_4SM904GMMA30MMA_64x64x32_F32E4M3E5M2_RS_TNILNSQ_7ScaleInE1ELSS_1EEEEEENS4_6LayoutINS5_IJNSA_ILi2EEESB_SB_EEENS5_IJSB_NSA_ILi0EEESY_EEEEENS5_IJNS4_10UnderscoreES11_S11_EEEEENS4_13SM90_TMA_LOADENS4_14ComposedLayoutINS4_7SwizzleILi3ELi4ELi3EEENS4_18smem_ptr_flag_bitsILi8EEENSV_INS5_IJNSA_ILi8EEESH_EEENS5_IJSH_SB_EEEEEEEvNS4_8identityES14_NS15_INS16_ILi2ELi4ELi3EEES19_NSV_INS5_IJSG_S1A_EEENS5_IJSB_SG_EEEEEEENS4_9Copy_AtomIJNS4_39AutoVectorizingCopyWithAssumedAlignmentILi128EEESL_EEES1F_EENS_8epilogue10collective6detail29Sm90TmaWarpSpecializedAdapterINS1R_15DefaultEpilogueISJ_SK_SK_NS1Q_6thread17LinearCombinationISJ_Li1EffLNS1V_9ScaleType4KindE0ELNS_15FloatRoundStyleE2ESJ_EENS1_15EpilogueDefaultEEEEEvvEEEEvNT_6ParamsE,"ax",@progbits
	.align	128
.text._ZN7cutlass13device_kernelINS_4gemm6kernel13GemmUniversalIN4cute5tupleIJiiiiEEENS1_10collective13CollectiveMmaINS1_39MainloopSm90TmaGmmaRmemAWarpSpecializedILi5ENS5_IJNS4_1CILi1EEESB_SB_EEENS1_35KernelTmaWarpSpecializedCooperativeEEENS5_IJNSA_ILi256EEENSA_ILi64EEENSA_ILi128EEEEEENS_12float_e5m2_tENS5_IJlSB_lEEENS_12float_e4m3_tENS5_IJSB_llEEENS4_8TiledMMAINS4_8MMA_AtomIJNS4_4SM904GMMA30MMA_64x64x32_F32E4M3E5M2_RS_TNILNSQ_7ScaleInE1ELSS_1EEEEEENS4_6LayoutINS5_IJNSA_ILi2EEESB_SB_EEENS5_IJSB_NSA_ILi0EEESY_EEEEENS5_IJNS4_10UnderscoreES11_S11_EEEEENS4_13SM90_TMA_LOADENS4_14ComposedLayoutINS4_7SwizzleILi3ELi4ELi3EEENS4_18smem_ptr_flag_bitsILi8EEENSV_INS5_IJNSA_ILi8EEESH_EEENS5_IJSH_SB_EEEEEEEvNS4_8identityES14_NS15_INS16_ILi2ELi4ELi3EEES19_NSV_INS5_IJSG_S1A_EEENS5_IJSB_SG_EEEEEEENS4_9Copy_AtomIJNS4_39AutoVectorizingCopyWithAssumedAlignmentILi128EEESL_EEES1F_EENS_8epilogue10collective6detail29Sm90TmaWarpSpecializedAdapterINS1R_15DefaultEpilogueISJ_SK_SK_NS1Q_6thread17LinearCombinationISJ_Li1EffLNS1V_9ScaleType4KindE0ELNS_15FloatRoundStyleE2ESJ_EENS1_15EpilogueDefaultEEEEEvvEEEEvNT_6ParamsE:
        .type           _ZN7cutlass13device_kernelINS_4gemm6kernel13GemmUniversalIN4cute5tupleIJiiiiEEENS1_10collective13CollectiveMmaINS1_39MainloopSm90TmaGmmaRmemAWarpSpecializedILi5ENS5_IJNS4_1CILi1EEESB_SB_EEENS1_35KernelTmaWarpSpecializedCooperativeEEENS5_IJNSA_ILi256EEENSA_ILi64EEENSA_ILi128EEEEEENS_12float_e5m2_tENS5_IJlSB_lEEENS_12float_e4m3_tENS5_IJSB_llEEENS4_8TiledMMAINS4_8MMA_AtomIJNS4_4SM904GMMA30MMA_64x64x32_F32E4M3E5M2_RS_TNILNSQ_7ScaleInE1ELSS_1EEEEEENS4_6LayoutINS5_IJNSA_ILi2EEESB_SB_EEENS5_IJSB_NSA_ILi0EEESY_EEEEENS5_IJNS4_10UnderscoreES11_S11_EEEEENS4_13SM90_TMA_LOADENS4_14ComposedLayoutINS4_7SwizzleILi3ELi4ELi3EEENS4_18smem_ptr_flag_bitsILi8EEENSV_INS5_IJNSA_ILi8EEESH_EEENS5_IJSH_SB_EEEEEEEvNS4_8identityES14_NS15_INS16_ILi2ELi4ELi3EEES19_NSV_INS5_IJSG_S1A_EEENS5_IJSB_SG_EEEEEEENS4_9Copy_AtomIJNS4_39AutoVectorizingCopyWithAssumedAlignmentILi128EEESL_EEES1F_EENS_8epilogue10collective6detail29Sm90TmaWarpSpecializedAdapterINS1R_15DefaultEpilogueISJ_SK_SK_NS1Q_6thread17LinearCombinationISJ_Li1EffLNS1V_9ScaleType4KindE0ELNS_15FloatRoundStyleE2ESJ_EENS1_15EpilogueDefaultEEEEEvvEEEEvNT_6ParamsE,@function
        .size           _ZN7cutlass13device_kernelINS_4gemm6kernel13GemmUniversalIN4cute5tupleIJiiiiEEENS1_10collective13CollectiveMmaINS1_39MainloopSm90TmaGmmaRmemAWarpSpecializedILi5ENS5_IJNS4_1CILi1EEESB_SB_EEENS1_35KernelTmaWarpSpecializedCooperativeEEENS5_IJNSA_ILi256EEENSA_ILi64EEENSA_ILi128EEEEEENS_12float_e5m2_tENS5_IJlSB_lEEENS_12float_e4m3_tENS5_IJSB_llEEENS4_8TiledMMAINS4_8MMA_AtomIJNS4_4SM904GMMA30MMA_64x64x32_F32E4M3E5M2_RS_TNILNSQ_7ScaleInE1ELSS_1EEEEEENS4_6LayoutINS5_IJNSA_ILi2EEESB_SB_EEENS5_IJSB_NSA_ILi0EEESY_EEEEENS5_IJNS4_10UnderscoreES11_S11_EEEEENS4_13SM90_TMA_LOADENS4_14ComposedLayoutINS4_7SwizzleILi3ELi4ELi3EEENS4_18smem_ptr_flag_bitsILi8EEENSV_INS5_IJNSA_ILi8EEESH_EEENS5_IJSH_SB_EEEEEEEvNS4_8identityES14_NS15_INS16_ILi2ELi4ELi3EEES19_NSV_INS5_IJSG_S1A_EEENS5_IJSB_SG_EEEEEEENS4_9Copy_AtomIJNS4_39AutoVectorizingCopyWithAssumedAlignmentILi128EEESL_EEES1F_EENS_8epilogue10collective6detail29Sm90TmaWarpSpecializedAdapterINS1R_15DefaultEpilogueISJ_SK_SK_NS1Q_6thread17LinearCombinationISJ_Li1EffLNS1V_9ScaleType4KindE0ELNS_15FloatRoundStyleE2ESJ_EENS1_15EpilogueDefaultEEEEEvvEEEEvNT_6ParamsE,(.L_x_215 - _ZN7cutlass13device_kernelINS_4gemm6kernel13GemmUniversalIN4cute5tupleIJiiiiEEENS1_10collective13CollectiveMmaINS1_39MainloopSm90TmaGmmaRmemAWarpSpecializedILi5ENS5_IJNS4_1CILi1EEESB_SB_EEENS1_35KernelTmaWarpSpecializedCooperativeEEENS5_IJNSA_ILi256EEENSA_ILi64EEENSA_ILi128EEEEEENS_12float_e5m2_tENS5_IJlSB_lEEENS_12float_e4m3_tENS5_IJSB_llEEENS4_8TiledMMAINS4_8MMA_AtomIJNS4_4SM904GMMA30MMA_64x64x32_F32E4M3E5M2_RS_TNILNSQ_7ScaleInE1ELSS_1EEEEEENS4_6LayoutINS5_IJNSA_ILi2EEESB_SB_EEENS5_IJSB_NSA_ILi0EEESY_EEEEENS5_IJNS4_10UnderscoreES11_S11_EEEEENS4_13SM90_TMA_LOADENS4_14ComposedLayoutINS4_7SwizzleILi3ELi4ELi3EEENS4_18smem_ptr_flag_bitsILi8EEENSV_INS5_IJNSA_ILi8EEESH_EEENS5_IJSH_SB_EEEEEEEvNS4_8identityES14_NS15_INS16_ILi2ELi4ELi3EEES19_NSV_INS5_IJSG_S1A_EEENS5_IJSB_SG_EEEEEEENS4_9Copy_AtomIJNS4_39AutoVectorizingCopyWithAssumedAlignmentILi128EEESL_EEES1F_EENS_8epilogue10collective6detail29Sm90TmaWarpSpecializedAdapterINS1R_15DefaultEpilogueISJ_SK_SK_NS1Q_6thread17LinearCombinationISJ_Li1EffLNS1V_9ScaleType4KindE0ELNS_15FloatRoundStyleE2ESJ_EENS1_15EpilogueDefaultEEEEEvvEEEEvNT_6ParamsE)
        .other          _ZN7cutlass13device_kernelINS_4gemm6kernel13GemmUniversalIN4cute5tupleIJiiiiEEENS1_10collective13CollectiveMmaINS1_39MainloopSm90TmaGmmaRmemAWarpSpecializedILi5ENS5_IJNS4_1CILi1EEESB_SB_EEENS1_35KernelTmaWarpSpecializedCooperativeEEENS5_IJNSA_ILi256EEENSA_ILi64EEENSA_ILi128EEEEEENS_12float_e5m2_tENS5_IJlSB_lEEENS_12float_e4m3_tENS5_IJSB_llEEENS4_8TiledMMAINS4_8MMA_AtomIJNS4_4SM904GMMA30MMA_64x64x32_F32E4M3E5M2_RS_TNILNSQ_7ScaleInE1ELSS_1EEEEEENS4_6LayoutINS5_IJNSA_ILi2EEESB_SB_EEENS5_IJSB_NSA_ILi0EEESY_EEEEENS5_IJNS4_10UnderscoreES11_S11_EEEEENS4_13SM90_TMA_LOADENS4_14ComposedLayoutINS4_7SwizzleILi3ELi4ELi3EEENS4_18smem_ptr_flag_bitsILi8EEENSV_INS5_IJNSA_ILi8EEESH_EEENS5_IJSH_SB_EEEEEEEvNS4_8identityES14_NS15_INS16_ILi2ELi4ELi3EEES19_NSV_INS5_IJSG_S1A_EEENS5_IJSB_SG_EEEEEEENS4_9Copy_AtomIJNS4_39AutoVectorizingCopyWithAssumedAlignmentILi128EEESL_EEES1F_EENS_8epilogue10collective6detail29Sm90TmaWarpSpecializedAdapterINS1R_15DefaultEpilogueISJ_SK_SK_NS1Q_6thread17LinearCombinationISJ_Li1EffLNS1V_9ScaleType4KindE0ELNS_15FloatRoundStyleE2ESJ_EENS1_15EpilogueDefaultEEEEEvvEEEEvNT_6ParamsE,@"STO_CUDA_ENTRY STV_DEFAULT"
_ZN7cutlass13device_kernelINS_4gemm6kernel13GemmUniversalIN4cute5tupleIJiiiiEEENS1_10collective13CollectiveMmaINS1_39MainloopSm90TmaGmmaRmemAWarpSpecializedILi5ENS5_IJNS4_1CILi1EEESB_SB_EEENS1_35KernelTmaWarpSpecializedCooperativeEEENS5_IJNSA_ILi256EEENSA_ILi64EEENSA_ILi128EEEEEENS_12float_e5m2_tENS5_IJlSB_lEEENS_12float_e4m3_tENS5_IJSB_llEEENS4_8TiledMMAINS4_8MMA_AtomIJNS4_4SM904GMMA30MMA_64x64x32_F32E4M3E5M2_RS_TNILNSQ_7ScaleInE1ELSS_1EEEEEENS4_6LayoutINS5_IJNSA_ILi2EEESB_SB_EEENS5_IJSB_NSA_ILi0EEESY_EEEEENS5_IJNS4_10UnderscoreES11_S11_EEEEENS4_13SM90_TMA_LOADENS4_14ComposedLayoutINS4_7SwizzleILi3ELi4ELi3EEENS4_18smem_ptr_flag_bitsILi8EEENSV_INS5_IJNSA_ILi8EEESH_EEENS5_IJSH_SB_EEEEEEEvNS4_8identityES14_NS15_INS16_ILi2ELi4ELi3EEES19_NSV_INS5_IJSG_S1A_EEENS5_IJSB_SG_EEEEEEENS4_9Copy_AtomIJNS4_39AutoVectorizingCopyWithAssumedAlignmentILi128EEESL_EEES1F_EENS_8epilogue10collective6detail29Sm90TmaWarpSpecializedAdapterINS1R_15DefaultEpilogueISJ_SK_SK_NS1Q_6thread17LinearCombinationISJ_Li1EffLNS1V_9ScaleType4KindE0ELNS_15FloatRoundStyleE2ESJ_EENS1_15EpilogueDefaultEEEEEvvEEEEvNT_6ParamsE:
[----:B------:R-:W0:Y:S01]  /*0000*/  LDC R1, c[0x0][0x28] ;  /* 0x00000a00ff017b82 */ /* 0x000e220000000800 */
[----:B------:R-:W1:Y:S01]  /*0010*/  S2R R18, SR_TID.X ;  /* 0x0000000000127919 */ /* 0x000e620000002100 */
[----:B------:R-:W-:Y:S01]  /*0020*/  ELECT P0, URZ, PT ;  /* 0x00000000003f782f */ /* 0x000fe20003800000 */
[----:B------:R-:W-:Y:S01]  /*0030*/  BSSY B0, `(.L_x_0) ;  /* 0x000000f000007945 */ /* 0x000fe20003800000 */
[--C-:B-1----:R-:W-:Y:S02]  /*0040*/  SHF.R.U32.HI R0, RZ, 0x5, R18.reuse ;  /* 0x00000005ff007819 */ /* 0x102fe40000011612 */
[----:B------:R-:W-:-:S03]  /*0050*/  SHF.R.U32.HI R2, RZ, 0x7, R18 ;  /* 0x00000007ff027819 */ /* 0x000fc60000011612 */
[----:B------:R-:W1:Y:S04]  /*0060*/  SHFL.IDX PT, R5, R0, RZ, 0x1f ;  /* 0x00001fff00057589 */ /* 0x000e6800000e0000 */
[----:B------:R2:W3:Y:S01]  /*0070*/  SHFL.IDX PT, R8, R2, RZ, 0x1f ;  /* 0x00001fff02087589 */ /* 0x0004e200000e0000 */
[----:B-1----:R-:W-:-:S13]  /*0080*/  ISETP.NE.OR P0, PT, R5, RZ, !P0 ;  /* 0x000000ff0500720c */ /* 0x002fda0004705670 */
[----:B0-23--:R-:W-:Y:S05]  /*0090*/  @P0 BRA `(.L_x_1) ;  /* 0x0000000000200947 */ /* 0x00dfea0003800000 */
[----:B------:R-:W-:Y:S02]  /*00a0*/  ULDC.64 UR4, c[0x0][0x198] ;  /* 0x0000660000047ab9 */ /* 0x000fe40000000a00 */
[----:B------:R-:W-:Y:S02]  /*00b0*/  UIADD3 UR6, UP0, UR4, 0xf0, URZ ;  /* 0x000000f004067890 */ /* 0x000fe4000ff1e03f */
[----:B------:R-:W-:Y:S02]  /*00c0*/  UIADD3 UR4, UP1, UR4, 0x1f0, URZ ;  /* 0x000001f004047890 */ /* 0x000fe4000ff3e03f */
[----:B------:R-:W-:Y:S02]  /*00d0*/  UIADD3.X UR7, URZ, UR5, URZ, UP0, !UPT ;  /* 0x000000053f077290 */ /* 0x000fe400087fe43f */
[----:B------:R-:W-:-:S07]  /*00e0*/  UIADD3.X UR5, URZ, UR5, URZ, UP1, !UPT ;  /* 0x000000053f057290 */ /* 0x000fce0008ffe43f */
[----:B------:R0:W-:Y:S02]  /*00f0*/  UTMACCTL.PF [UR6] ;  /* 0x00000000060079b9 */ /* 0x0001e40008040000 */
[----:B------:R0:W-:Y:S02]  /*0100*/  UTMACCTL.PF [UR4] ;  /* 0x00000000040079b9 */ /* 0x0001e40008040000 */
[----:B0-----:R-:W-:Y:S01]  /*0110*/  NOP ;  /* 0x0000000000007918 */ /* 0x001fe20000000000 */
.L_x_1:
[----:B------:R-:W-:Y:S05]  /*0120*/  BSYNC B0 ;  /* 0x0000000000007941 */ /* 0x000fea0003800000 */
.L_x_0:
[----:B------:R-:W0:Y:S02]  /*0130*/  SHFL.IDX PT, R2, R0, RZ, 0x1f ;  /* 0x00001fff00027589 */ /* 0x000e2400000e0000 */
[----:B0-----:R-:W-:-:S13]  /*0140*/  ISETP.NE.AND P0, PT, R2, RZ, PT ;  /* 0x000000ff0200720c */ /* 0x001fda0003f05270 */
[----:B------:R-:W-:Y:S05]  /*0150*/  @P0 BRA `(.L_x_2) ;  /* 0x0000000000600947 */ /* 0x000fea0003800000 */
[----:B------:R-:W0:Y:S01]  /*0160*/  S2UR UR8, SR_CgaCtaId ;  /* 0x00000000000879c3 */ /* 0x000e220000008800 */
[----:B------:R-:W-:Y:S01]  /*0170*/  UMOV UR4, 0x400 ;  /* 0x0000040000047882 */ /* 0x000fe20000000000 */
[----:B------:R-:W-:Y:S01]  /*0180*/  UMOV UR5, 0x1 ;  /* 0x0000000100057882 */ /* 0x000fe20000000000 */
[----:B------:R-:W-:Y:S01]  /*0190*/  UMOV UR6, 0x100 ;  /* 0x0000010000067882 */ /* 0x000fe20000000000 */
[----:B------:R-:W-:Y:S01]  /*01a0*/  ELECT P0, URZ, PT ;  /* 0x00000000003f782f */ /* 0x000fe20003800000 */
[----:B------:R-:W-:-:S04]  /*01b0*/  UIADD3 UR6, -UR6, 0x100000, URZ ;  /* 0x0010000006067890 */ /* 0x000fc8000fffe13f */
[----:B------:R-:W-:Y:S02]  /*01c0*/  USHF.L.U32 UR7, UR6, 0xb, URZ ;  /* 0x0000000b06077899 */ /* 0x000fe4000800063f */
[----:B------:R-:W-:Y:S02]  /*01d0*/  USHF.L.U32 UR6, UR6, 0x1, URZ ;  /* 0x0000000106067899 */ /* 0x000fe4000800063f */
[----:B0-----:R-:W-:Y:S02]  /*01e0*/  ULEA UR8, UR8, UR4, 0x18 ;  /* 0x0000000408087291 */ /* 0x001fe4000f8ec03f */
[----:B------:R-:W-:-:S04]  /*01f0*/  UIADD3 UR4, -UR5, 0x100000, URZ ;  /* 0x0010000005047890 */ /* 0x000fc8000fffe13f */
[----:B------:R-:W-:Y:S02]  /*0200*/  USHF.L.U32 UR5, UR4, 0xb, URZ ;  /* 0x0000000b04057899 */ /* 0x000fe4000800063f */
[----:B------:R-:W-:Y:S01]  /*0210*/  USHF.L.U32 UR4, UR4, 0x1, URZ ;  /* 0x0000000104047899 */ /* 0x000fe2000800063f */
[----:B------:R-:W0:Y:S11]  /*0220*/  FENCE.VIEW.ASYNC.S ;  /* 0x00000000000073c6 */ /* 0x000e360000000000 */
[----:B0-----:R0:W1:Y:S01]  /*0230*/  SYNCS.EXCH.64 URZ, [UR8], UR4 ;  /* 0x00000004083f75b2 */ /* 0x0010620008000100 */
[----:B------:R0:W2:Y:S01]  /*0240*/  SYNCS.EXCH.64 URZ, [UR8+0x28], UR6 ;  /* 0x00002806083f75b2 */ /* 0x0000a20008000100 */
[----:B------:R0:W3:Y:S01]  /*0250*/  SYNCS.EXCH.64 URZ, [UR8+0x8], UR4 ;  /* 0x00000804083f75b2 */ /* 0x0000e20008000100 */
[----:B------:R0:W4:Y:S01]  /*0260*/  SYNCS.EXCH.64 URZ, [UR8+0x30], UR6 ;  /* 0x00003006083f75b2 */ /* 0x0001220008000100 */
[----:B------:R0:W0:Y:S01]  /*0270*/  SYNCS.EXCH.64 URZ, [UR8+0x10], UR4 ;  /* 0x00001004083f75b2 */ /* 0x0000220008000100 */
[----:B------:R0:W0:Y:S01]  /*0280*/  SYNCS.EXCH.64 URZ, [UR8+0x38], UR6 ;  /* 0x00003806083f75b2 */ /* 0x0000220008000100 */
[----:B------:R0:W0:Y:S01]  /*0290*/  SYNCS.EXCH.64 URZ, [UR8+0x18], UR4 ;  /* 0x00001804083f75b2 */ /* 0x0000220008000100 */
[----:B------:R0:W0:Y:S01]  /*02a0*/  SYNCS.EXCH.64 URZ, [UR8+0x40], UR6 ;  /* 0x00004006083f75b2 */ /* 0x0000220008000100 */
[----:B------:R0:W0:Y:S01]  /*02b0*/  SYNCS.EXCH.64 URZ, [UR8+0x20], UR4 ;  /* 0x00002004083f75b2 */ /* 0x0000220008000100 */
[----:B------:R0:W0:Y:S01]  /*02c0*/  SYNCS.EXCH.64 URZ, [UR8+0x48], UR6 ;  /* 0x00004806083f75b2 */ /* 0x0000220008000100 */
[----:B------:R-:W-:Y:S01]  /*02d0*/  NOP ;  /* 0x0000000000007918 */ /* 0x000fe20000000000 */
.L_x_2:
[----:B------:R-:W5:Y:S01]  /*02e0*/  SHFL.IDX PT, R0, R0, RZ, 0x1f ;  /* 0x00001fff00007589 */ /* 0x000f6200000e0000 */
[----:B------:R-:W-:Y:S01]  /*02f0*/  ELECT P0, URZ, PT ;  /* 0x00000000003f782f */ /* 0x000fe20003800000 */
[----:B------:R-:W1:Y:S01]  /*0300*/  LDC R2, c[0x0][0x65c] ;  /* 0x00019700ff027b82 */ /* 0x000e620000000800 */
[----:B------:R-:W-:Y:S01]  /*0310*/  SHF.R.S32.HI R6, RZ, 0x1f, R5 ;  /* 0x0000001fff067819 */ /* 0x000fe20000011405 */
[----:B------:R-:W2:Y:S01]  /*0320*/  S2R R3, SR_CTAID.Y ;  /* 0x0000000000037919 */ /* 0x000ea20000002600 */
[----:B0-----:R-:W-:Y:S01]  /*0330*/  UMOV UR4, 0x20 ;  /* 0x0000002000047882 */ /* 0x001fe20000000000 */
[----:B------:R-:W-:Y:S01]  /*0340*/  ISETP.NE.AND P2, PT, R8, RZ, PT ;  /* 0x000000ff0800720c */ /* 0x000fe20003f45270 */
[----:B------:R-:W-:Y:S01]  /*0350*/  NOP ;  /* 0x0000000000007918 */ /* 0x000fe20000000000 */
[----:B------:R-:W0:Y:S01]  /*0360*/  S2R R4, SR_CTAID.X ;  /* 0x0000000000047919 */ /* 0x000e220000002500 */
[----:B------:R-:W-:Y:S01]  /*0370*/  LEA.HI R6, R6, R5, RZ, 0x2 ;  /* 0x0000000506067211 */ /* 0x000fe200078f10ff */
[----:B------:R-:W-:Y:S01]  /*0380*/  NOP ;  /* 0x0000000000007918 */ /* 0x000fe20000000000 */
[----:B-----5:R-:W-:-:S02]  /*0390*/  ISETP.NE.OR P0, PT, R0, RZ, !P0 ;  /* 0x000000ff0000720c */ /* 0x020fc40004705670 */
[----:B-1----:R-:W-:-:S04]  /*03a0*/  ISETP.NE.AND P3, PT, R2, 0x1, PT ;  /* 0x000000010200780c */ /* 0x002fc80003f65270 */
[----:B------:R-:W-:Y:S02]  /*03b0*/  P2R R0, PR, RZ, 0x8 ;  /* 0x00000008ff007803 */ /* 0x000fe40000000000 */
[----:B------:R-:W-:-:S05]  /*03c0*/  LOP3.LUT R0, R6, 0xfffffffc, RZ, 0xc0, !PT ;  /* 0xfffffffc06007812 */ /* 0x000fca00078ec0ff */
[----:B------:R-:W-:Y:S01]  /*03d0*/  VOTEU.ALL UP0, P0 ;  /* 0x00000000003f7886 */ /* 0x000fe20000000000 */
[----:B------:R-:W-:Y:S01]  /*03e0*/  IMAD.IADD R0, R5, 0x1, -R0 ;  /* 0x0000000105007824 */ /* 0x000fe200078e0a00 */
[----:B------:R-:W0:Y:S01]  /*03f0*/  @P3 LDC R17, c[0x0][0x10] ;  /* 0x00000400ff113b82 */ /* 0x000e220000000800 */
[----:B------:R-:W-:Y:S01]  /*0400*/  VOTEU.ALL UP1, P0 ;  /* 0x00000000003f7886 */ /* 0x000fe20000020000 */
[----:B--2---:R-:W-:Y:S01]  /*0410*/  @P3 IMAD.MOV.U32 R6, RZ, RZ, R3 ;  /* 0x000000ffff063224 */ /* 0x004fe200078e0003 */
[----:B------:R-:W-:Y:S01]  /*0420*/  @!UP0 UMOV UR6, 0x400 ;  /* 0x0000040000068882 */ /* 0x000fe20000000000 */
[----:B------:R-:W-:-:S04]  /*0430*/  @!UP0 UIADD3 UR4, -UR4, 0x100000, URZ ;  /* 0x0010000004048890 */ /* 0x000fc8000fffe13f */
[----:B------:R-:W-:Y:S02]  /*0440*/  @!UP0 USHF.L.U32 UR5, UR4, 0xb, URZ ;  /* 0x0000000b04058899 */ /* 0x000fe4000800063f */
[----:B------:R-:W-:Y:S01]  /*0450*/  @!UP0 USHF.L.U32 UR4, UR4, 0x1, URZ ;  /* 0x0000000104048899 */ /* 0x000fe2000800063f */
[----:B------:R-:W-:Y:S02]  /*0460*/  @P3 IMAD.MOV.U32 R7, RZ, RZ, RZ ;  /* 0x000000ffff073224 */ /* 0x000fe400078e00ff */
[----:B------:R-:W-:Y:S01]  /*0470*/  IMAD.MOV.U32 R5, RZ, RZ, RZ ;  /* 0x000000ffff057224 */ /* 0x000fe200078e00ff */
[----:B------:R-:W1:Y:S01]  /*0480*/  @!UP0 S2UR UR7, SR_CgaCtaId ;  /* 0x00000000000789c3 */ /* 0x000e620000008800 */
[----:B------:R-:W-:-:S07]  /*0490*/  @P3 IMAD.MOV.U32 R11, RZ, RZ, RZ ;  /* 0x000000ffff0b3224 */ /* 0x000fce00078e00ff */
[----:B------:R-:W2:Y:S01]  /*04a0*/  @!P3 LDC R9, c[0x0][0xc] ;  /* 0x00000300ff09bb82 */ /* 0x000ea20000000800 */
[----:B0-----:R-:W-:-:S04]  /*04b0*/  @P3 IMAD.WIDE.U32 R16, R4, R17, R6 ;  /* 0x0000001104103225 */ /* 0x001fc800078e0006 */
[----:B------:R-:W-:Y:S01]  /*04c0*/  @P3 IMAD.IADD R17, R17, 0x1, R11 ;  /* 0x0000000111113824 */ /* 0x000fe200078e020b */
[----:B-1----:R-:W-:Y:S01]  /*04d0*/  @!UP0 ULEA UR6, UR7, UR6, 0x18 ;  /* 0x0000000607068291 */ /* 0x002fe2000f8ec03f */
[----:B------:R-:W-:Y:S01]  /*04e0*/  VOTEU.ALL UP0, P0 ;  /* 0x00000000003f7886 */ /* 0x000fe20000000000 */
[----:B------:R-:W-:-:S04]  /*04f0*/  ISETP.NE.AND P0, PT, R0, 0x3, PT ;  /* 0x000000030000780c */ /* 0x000fc80003f05270 */
[----:B------:R-:W-:Y:S01]  /*0500*/  ISETP.EQ.OR P0, PT, R0, RZ, !P0 ;  /* 0x000000ff0000720c */ /* 0x000fe20004702670 */
[----:B--2---:R-:W-:-:S03]  /*0510*/  @!P3 IMAD.WIDE.U32 R6, R9, R3, R4 ;  /* 0x000000030906b225 */ /* 0x004fc600078e0004 */
[C---:B------:R-:W-:Y:S01]  /*0520*/  ISETP.EQ.AND P0, PT, R8.reuse, RZ, P0 ;  /* 0x000000ff0800720c */ /* 0x040fe20000702270 */
[----:B------:R-:W-:Y:S01]  /*0530*/  VIADD R8, R8, 0xffffffff ;  /* 0xffffffff08087836 */ /* 0x000fe20000000000 */
[----:B------:R-:W0:Y:S02]  /*0540*/  FENCE.VIEW.ASYNC.S ;  /* 0x00000000000073c6 */ /* 0x000e240000000000 */
[----:B0-----:R0:W3:Y:S01]  /*0550*/  @!UP0 SYNCS.EXCH.64 URZ, [UR6+0x60], UR4 ;  /* 0x00006004063f85b2 */ /* 0x0010e20008000100 */
[----:B------:R-:W-:Y:S01]  /*0560*/  @!P3 IMAD.MOV.U32 R16, RZ, RZ, R6 ;  /* 0x000000ffff10b224 */ /* 0x000fe200078e0006 */
[----:B------:R-:W-:Y:S01]  /*0570*/  SEL R19, RZ, 0x1, !P0 ;  /* 0x00000001ff137807 */ /* 0x000fe20004000000 */
[----:B------:R-:W-:Y:S01]  /*0580*/  @!P3 IMAD.MOV.U32 R17, RZ, RZ, R7 ;  /* 0x000000ffff11b224 */ /* 0x000fe200078e0007 */
[----:B------:R-:W-:-:S04]  /*0590*/  ISETP.GE.U32.AND P1, PT, R8, 0x2, PT ;  /* 0x000000020800780c */ /* 0x000fc80003f26070 */
[----:B------:R-:W-:Y:S01]  /*05a0*/  SEL R19, R19, 0x2, P1 ;  /* 0x0000000213137807 */ /* 0x000fe20000800000 */
[----:B------:R0:W3:Y:S01]  /*05b0*/  @!UP1 SYNCS.EXCH.64 URZ, [UR6+0x68], UR4 ;  /* 0x00006804063f95b2 */ /* 0x0000e20008000100 */
[----:B------:R-:W-:Y:S01]  /*05c0*/  NOP ;  /* 0x0000000000007918 */ /* 0x000fe20000000000 */
[----:B---34-:R-:W-:Y:S06]  /*05d0*/  BAR.SYNC.DEFER_BLOCKING 0x0 ;  /* 0x0000000000007b1d */ /* 0x018fec0000010000 */
[----:B------:R-:W-:Y:S05]  /*05e0*/  @!P2 BRA `(.L_x_3) ;  /* 0x00000098004ca947 */ /* 0x000fea0003800000 */
[----:B------:R-:W-:-:S13]  /*05f0*/  ISETP.GT.U32.AND P0, PT, R8, 0x1, PT ;  /* 0x000000010800780c */ /* 0x000fda0003f04070 */
[----:B0-----:R-:W-:Y:S05]  /*0600*/  @P0 EXIT ;  /* 0x000000000000094d */ /* 0x001fea0003800000 */
[----:B------:R-:W-:Y:S01]  /*0610*/  ULDC.64 UR4, c[0x0][0x650] ;  /* 0x0001940000047ab9 */ /* 0x000fe20000000a00 */
[----:B------:R-:W-:Y:S01]  /*0620*/  PRMT R0, RZ, 0x7610, R0 ;  /* 0x00007610ff007816 */ /* 0x000fe20000000000 */
[----:B------:R-:W-:Y:S01]  /*0630*/  IMAD.MOV.U32 R90, RZ, RZ, -0x1 ;  /* 0xffffffffff5a7424 */ /* 0x000fe200078e00ff */
[----:B------:R-:W-:Y:S01]  /*0640*/  ISETP.GE.U32.AND P0, PT, R16, UR4, PT ;  /* 0x0000000410007c0c */ /* 0x000fe2000bf06070 */
[----:B------:R-:W-:Y:S02]  /*0650*/  IMAD.MOV.U32 R89, RZ, RZ, -0x1 ;  /* 0xffffffffff597424 */ /* 0x000fe400078e00ff */
[----:B------:R-:W-:Y:S01]  /*0660*/  IMAD.MOV.U32 R88, RZ, RZ, -0x1 ;  /* 0xffffffffff587424 */ /* 0x000fe200078e00ff */
[----:B------:R-:W-:-:S13]  /*0670*/  ISETP.GE.U32.AND.EX P0, PT, R17, UR5, PT, P0 ;  /* 0x0000000511007c0c */ /* 0x000fda000bf06100 */
[----:B------:R-:W-:Y:S05]  /*0680*/  @P0 BRA `(.L_x_4) ;  /* 0x0000000400540947 */ /* 0x000fea0003800000 */
[----:B------:R-:W0:Y:S01]  /*0690*/  LDC.64 R14, c[0x0][0x628] ;  /* 0x00018a00ff0e7b82 */ /* 0x000e220000000a00 */
[----:B------:R-:W-:Y:S02]  /*06a0*/  IMAD.MOV.U32 R6, RZ, RZ, R16 ;  /* 0x000000ffff067224 */ /* 0x000fe400078e0010 */
[----:B------:R-:W-:-:S05]  /*06b0*/  IMAD.MOV.U32 R7, RZ, RZ, R17 ;  /* 0x000000ffff077224 */ /* 0x000fca00078e0011 */
[----:B------:R-:W1:Y:S08]  /*06c0*/  LDC R0, c[0x0][0x630] ;  /* 0x00018c00ff007b82 */ /* 0x000e700000000800 */
[----:B------:R-:W2:Y:S01]  /*06d0*/  LDC.64 R20, c[0x0][0x620] ;  /* 0x00018800ff147b82 */ /* 0x000ea20000000a00 */
[----:B0-----:R-:W-:-:S04]  /*06e0*/  ISETP.NE.U32.AND P0, PT, R14, RZ, PT ;  /* 0x000000ff0e00720c */ /* 0x001fc80003f05070 */
[----:B------:R-:W-:-:S13]  /*06f0*/  ISETP.NE.AND.EX P0, PT, R15, RZ, PT, P0 ;  /* 0x000000ff0f00720c */ /* 0x000fda0003f05300 */
[----:B-12---:R-:W-:Y:S05]  /*0700*/  @!P0 BRA `(.L_x_5) ;  /* 0x0000000000288947 */ /* 0x006fea0003800000 */
[----:B------:R-:W0:Y:S02]  /*0710*/  LDC R11, c[0x0][0x634] ;  /* 0x00018d00ff0b7b82 */ /* 0x000e240000000800 */
[----:B0-----:R-:W-:-:S05]  /*0720*/  IADD3 R11, P0, R16, R11, RZ ;  /* 0x0000000b100b7210 */ /* 0x001fca0007f1e0ff */
[----:B------:R-:W-:-:S04]  /*0730*/  IMAD.X R13, RZ, RZ, R17, P0 ;  /* 0x000000ffff0d7224 */ /* 0x000fc800000e0611 */
[----:B------:R-:W-:-:S04]  /*0740*/  IMAD.WIDE.U32 R6, R13, R14, RZ ;  /* 0x0000000e0d067225 */ /* 0x000fc800078e00ff */
[----:B------:R-:W-:-:S04]  /*0750*/  IMAD.WIDE.U32 R8, P0, R11, R15, R6 ;  /* 0x0000000f0b087225 */ /* 0x000fc80007800006 */
[----:B------:R-:W-:-:S04]  /*0760*/  IMAD.WIDE.U32 R6, R11, R14, RZ ;  /* 0x0000000e0b067225 */ /* 0x000fc800078e00ff */
[----:B------:R-:W-:Y:S01]  /*0770*/  IMAD.X R11, RZ, RZ, RZ, P0 ;  /* 0x000000ffff0b7224 */ /* 0x000fe200000e06ff */
[----:B------:R-:W-:Y:S01]  /*0780*/  IADD3 RZ, P0, R7, R8, RZ ;  /* 0x0000000807ff7210 */ /* 0x000fe20007f1e0ff */
[----:B------:R-:W-:-:S04]  /*0790*/  IMAD.MOV.U32 R10, RZ, RZ, R9 ;  /* 0x000000ffff0a7224 */ /* 0x000fc800078e0009 */
[----:B------:R-:W-:-:S08]  /*07a0*/  IMAD.WIDE.U32.X R6, R13, R15, R10, P0 ;  /* 0x0000000f0d067225 */ /* 0x000fd000000e040a */
.L_x_5:
[-CC-:B------:R-:W-:Y:S01]  /*07b0*/  SHF.R.U64 R88, R6, R0.reuse, R7.reuse ;  /* 0x0000000006587219 */ /* 0x180fe20000001207 */
[----:B------:R-:W0:Y:S01]  /*07c0*/  LDC R10, c[0x0][0x618] ;  /* 0x00018600ff0a7b82 */ /* 0x000e220000000800 */
[----:B------:R-:W-:Y:S01]  /*07d0*/  SHF.R.U32.HI R5, RZ, R0, R7 ;  /* 0x00000000ff057219 */ /* 0x000fe20000011607 */
[----:B------:R-:W-:Y:S01]  /*07e0*/  ULDC UR4, c[0x0][0x150] ;  /* 0x0000540000047ab9 */ /* 0x000fe20000000800 */
[----:B------:R-:W-:Y:S02]  /*07f0*/  IADD3 R9, P0, RZ, -R88, RZ ;  /* 0x80000058ff097210 */ /* 0x000fe40007f1e0ff */
[----:B------:R-:W-:-:S03]  /*0800*/  I2FP.F32.U32 R0, R4 ;  /* 0x0000000400007245 */ /* 0x000fc60000201000 */
[----:B------:R-:W1:Y:S01]  /*0810*/  LDC.64 R26, c[0x0][0x640] ;  /* 0x00019000ff1a7b82 */ /* 0x000e620000000a00 */
[----:B------:R-:W-:Y:S02]  /*0820*/  IMAD.X R11, RZ, RZ, ~R5, P0 ;  /* 0x000000ffff0b7224 */ /* 0x000fe400000e0e05 */
[----:B------:R-:W-:Y:S01]  /*0830*/  FMUL R0, R0, UR4 ;  /* 0x0000000400007c20 */ /* 0x000fe20008400000 */
[----:B------:R-:W-:Y:S01]  /*0840*/  IMAD.WIDE.U32 R6, R9, R20, R16 ;  /* 0x0000001409067225 */ /* 0x000fe200078e0010 */
[----:B------:R-:W-:-:S03]  /*0850*/  ULDC UR4, c[0x0][0x154] ;  /* 0x0000550000047ab9 */ /* 0x000fc60000000800 */
[----:B------:R-:W-:Y:S01]  /*0860*/  IMAD R8, R11, R20, RZ ;  /* 0x000000140b087224 */ /* 0x000fe200078e02ff */
[----:B------:R-:W2:Y:S01]  /*0870*/  LDC R5, c[0x0][0x144] ;  /* 0x00005100ff057b82 */ /* 0x000ea20000000800 */
[----:B------:R-:W3:Y:S02]  /*0880*/  F2I.U32.TRUNC.NTZ R0, R0 ;  /* 0x0000000000007305 */ /* 0x000ee4000020f000 */
[----:B------:R-:W-:-:S04]  /*0890*/  IMAD R9, R9, R21, R8 ;  /* 0x0000001509097224 */ /* 0x000fc800078e0208 */
[----:B------:R-:W-:Y:S01]  /*08a0*/  IMAD.IADD R7, R7, 0x1, R9 ;  /* 0x0000000107077824 */ /* 0x000fe200078e0209 */
[----:B------:R-:W4:Y:S01]  /*08b0*/  LDC R12, c[0x0][0x608] ;  /* 0x00018200ff0c7b82 */ /* 0x000f220000000800 */
[----:B------:R-:W-:-:S03]  /*08c0*/  IMAD.MOV.U32 R9, RZ, RZ, -0x1 ;  /* 0xffffffffff097424 */ /* 0x000fc600078e00ff */
[-CC-:B0-----:R-:W-:Y:S02]  /*08d0*/  SHF.R.U64 R20, R6, R10.reuse, R7.reuse ;  /* 0x0000000a06147219 */ /* 0x181fe40000001207 */
[----:B------:R-:W-:Y:S02]  /*08e0*/  I2FP.F32.U32 R6, R3 ;  /* 0x0000000300067245 */ /* 0x000fe40000201000 */
[----:B------:R-:W0:Y:S01]  /*08f0*/  LDC R24, c[0x0][0x658] ;  /* 0x00019600ff187b82 */ /* 0x000e220000000800 */
[----:B-1----:R-:W-:Y:S01]  /*0900*/  ISETP.NE.U32.AND P0, PT, R26, RZ, PT ;  /* 0x000000ff1a00720c */ /* 0x002fe20003f05070 */
[----:B---3--:R-:W-:Y:S01]  /*0910*/  IMAD.MOV R8, RZ, RZ, -R0 ;  /* 0x000000ffff087224 */ /* 0x008fe200078e0a00 */
[----:B------:R-:W-:Y:S01]  /*0920*/  SHF.R.U32.HI R7, RZ, R10, R7 ;  /* 0x0000000aff077219 */ /* 0x000fe20000011607 */
[----:B------:R-:W-:Y:S01]  /*0930*/  FMUL R6, R6, UR4 ;  /* 0x0000000406067c20 */ /* 0x000fe20008400000 */
[----:B------:R-:W-:-:S03]  /*0940*/  ISETP.NE.AND.EX P0, PT, R27, RZ, PT, P0 ;  /* 0x000000ff1b00720c */ /* 0x000fc60003f05300 */
[----:B------:R-:W1:Y:S01]  /*0950*/  LDC R14, c[0x0][0x148] ;  /* 0x00005200ff0e7b82 */ /* 0x000e620000000800 */
[----:B--2---:R-:W-:-:S07]  /*0960*/  IMAD R0, R5, R8, R4 ;  /* 0x0000000805007224 */ /* 0x004fce00078e0204 */
[----:B------:R-:W2:Y:S01]  /*0970*/  LDC R22, c[0x0][0x600] ;  /* 0x00018000ff167b82 */ /* 0x000ea20000000800 */
[-CC-:B----4-:R-:W-:Y:S02]  /*0980*/  SHF.R.U64 R28, R20, R12.reuse, R7.reuse ;  /* 0x0000000c141c7219 */ /* 0x190fe40000001207 */
[----:B------:R-:W-:Y:S01]  /*0990*/  SHF.R.U32.HI R5, RZ, R12, R7 ;  /* 0x0000000cff057219 */ /* 0x000fe20000011607 */
[----:B------:R-:W-:Y:S01]  /*09a0*/  IMAD.MOV.U32 R7, RZ, RZ, 0x1 ;  /* 0x00000001ff077424 */ /* 0x000fe200078e00ff */
[----:B------:R3:W4:Y:S03]  /*09b0*/  F2I.U32.TRUNC.NTZ R12, R6 ;  /* 0x00000006000c7305 */ /* 0x000726000020f000 */
[----:B------:R-:W1:Y:S01]  /*09c0*/  LDC R15, c[0x0][0x648] ;  /* 0x00019200ff0f7b82 */ /* 0x000e620000000800 */
[-C--:B0-----:R-:W-:Y:S02]  /*09d0*/  SHF.L.U32 R4, R9, R24.reuse, RZ ;  /* 0x0000001809047219 */ /* 0x081fe400000006ff */
[----:B------:R-:W-:-:S02]  /*09e0*/  SHF.R.U64 R30, R28, R24, R5 ;  /* 0x000000181c1e7219 */ /* 0x000fc40000001205 */
[----:B------:R-:W-:Y:S02]  /*09f0*/  LOP3.LUT R11, RZ, R4, RZ, 0x33, !PT ;  /* 0x00000004ff0b7212 */ /* 0x000fe400078e33ff */
[-C--:B------:R-:W-:Y:S01]  /*0a00*/  SHF.R.U32.HI R5, RZ, R24.reuse, R5 ;  /* 0x00000018ff057219 */ /* 0x080fe20000011605 */
[----:B------:R-:W0:Y:S01]  /*0a10*/  LDC R21, c[0x0][0x638] ;  /* 0x00018e00ff157b82 */ /* 0x000e220000000800 */
[----:B------:R-:W-:Y:S01]  /*0a20*/  SHF.L.U32 R10, R7, R24, RZ ;  /* 0x00000018070a7219 */ /* 0x000fe200000006ff */
[----:B------:R-:W-:-:S06]  /*0a30*/  IMAD.MOV.U32 R4, RZ, RZ, R30 ;  /* 0x000000ffff047224 */ /* 0x000fcc00078e001e */
[----:B------:R-:W0:Y:S01]  /*0a40*/  LDC R90, c[0x0][0x610] ;  /* 0x00018400ff5a7b82 */ /* 0x000e220000000800 */
[----:B---34-:R-:W-:Y:S05]  /*0a50*/  @!P0 BRA `(.L_x_6) ;  /* 0x0000000000288947 */ /* 0x018fea0003800000 */
[----:B------:R-:W3:Y:S02]  /*0a60*/  LDC R9, c[0x0][0x64c] ;  /* 0x00019300ff097b82 */ /* 0x000ee40000000800 */
[----:B---3--:R-:W-:-:S05]  /*0a70*/  IADD3 R9, P0, R30, R9, RZ ;  /* 0x000000091e097210 */ /* 0x008fca0007f1e0ff */
        /* <DEDUP_REMOVED lines=8> */
.L_x_6:
[----:B-1----:R-:W-:Y:S01]  /*0b00*/  SHF.R.U64 R4, R4, R15, R5 ;  /* 0x0000000f04047219 */ /* 0x002fe20000001205 */
[----:B--2---:R-:W-:Y:S01]  /*0b10*/  VIADD R5, R22, 0xffffffff ;  /* 0xffffffff16057836 */ /* 0x004fe20000000000 */
[----:B------:R-:W-:Y:S01]  /*0b20*/  LOP3.LUT R11, R28, R11, RZ, 0xc0, !PT ;  /* 0x0000000b1c0b7212 */ /* 0x000fe200078ec0ff */
[----:B------:R-:W-:Y:S02]  /*0b30*/  IMAD.MOV R12, RZ, RZ, -R12 ;  /* 0x000000ffff0c7224 */ /* 0x000fe400078e0a0c */
[----:B------:R-:W-:Y:S01]  /*0b40*/  IMAD.MOV R6, RZ, RZ, -R4 ;  /* 0x000000ffff067224 */ /* 0x000fe200078e0a04 */
[----:B------:R-:W-:Y:S01]  /*0b50*/  LOP3.LUT R5, R20, R5, RZ, 0xc0, !PT ;  /* 0x0000000514057212 */ /* 0x000fe200078ec0ff */
[----:B------:R-:W-:Y:S02]  /*0b60*/  @P3 IMAD R0, R14, R12, R3 ;  /* 0x0000000c0e003224 */ /* 0x000fe400078e0203 */
[----:B------:R-:W-:Y:S02]  /*0b70*/  IMAD R11, R10, R4, R11 ;  /* 0x000000040a0b7224 */ /* 0x000fe400078e020b */
[----:B0-----:R-:W-:-:S02]  /*0b80*/  IMAD R3, R6, R21, R30 ;  /* 0x0000001506037224 */ /* 0x001fc400078e021e */
[----:B------:R-:W-:Y:S02]  /*0b90*/  IMAD R90, R11, R90, R0 ;  /* 0x0000005a0b5a7224 */ /* 0x000fe400078e0200 */
[----:B------:R-:W-:Y:S02]  /*0ba0*/  IMAD R3, R3, R22, R5 ;  /* 0x0000001603037224 */ /* 0x000fe400078e0205 */
[----:B------:R-:W-:-:S03]  /*0bb0*/  IMAD.MOV.U32 R0, RZ, RZ, 0x1 ;  /* 0x00000001ff007424 */ /* 0x000fc600078e00ff */
[----:B------:R-:W-:Y:S02]  /*0bc0*/  SEL R89, R3, R90, !P3 ;  /* 0x0000005a03597207 */ /* 0x000fe40005800000 */
[----:B------:R-:W-:-:S07]  /*0bd0*/  SEL R90, R90, R3, !P3 ;  /* 0x000000035a5a7207 */ /* 0x000fce0005800000 */
.L_x_4:
[----:B------:R-:W-:-:S08]  /*0be0*/  NOP ;  /* 0x0000000000007918 */ /* 0x000fd00000000000 */
[----:B------:R-:W0:Y:S02]  /*0bf0*/  USETMAXREG.TRY_ALLOC.CTAPOOL UP0, 0xe8 ;  /* 0x000000e8000079c8 */ /* 0x000e240008000600 */
[----:B0-----:R-:W-:-:S13]  /*0c00*/  PLOP3.LUT P0, PT, PT, PT, UP0, 0x80, 0x0 ;  /* 0x000000000000781c */ /* 0x001fda0003f0f008 */
[----:B------:R-:W-:Y:S05]  /*0c10*/  @!P0 BRA `(.L_x_4) ;  /* 0xfffffffc00f08947 */ /* 0x000fea000383ffff */
[----:B------:R-:W-:Y:S01]  /*0c20*/  ULDC.64 UR4, c[0x0][0x598] ;  /* 0x0001660000047ab9 */ /* 0x000fe20000000a00 */
[----:B------:R-:W-:Y:S01]  /*0c30*/  ULDC.64 UR36, c[0x0][0x208] ;  /* 0x0000820000247ab9 */ /* 0x000fe20000000a00 */
[----:B------:R-:W-:-:S04]  /*0c40*/  ISETP.NE.U32.AND P0, PT, RZ, UR4, PT ;  /* 0x00000004ff007c0c */ /* 0x000fc8000bf05070 */
[----:B------:R-:W-:-:S13]  /*0c50*/  ISETP.NE.AND.EX P0, PT, RZ, UR5, PT, P0 ;  /* 0x00000005ff007c0c */ /* 0x000fda000bf05300 */
[----:B------:R-:W-:Y:S05]  /*0c60*/  @!P0 BRA `(.L_x_7) ;  /* 0x00000000001c8947 */ /* 0x000fea0003800000 */
[----:B------:R-:W0:Y:S02]  /*0c70*/  LDC.64 R4, c[0x0][0x598] ;  /* 0x00016600ff047b82 */ /* 0x000e240000000a00 */
[----:B0-----:R-:W2:Y:S02]  /*0c80*/  LDG.E.64 R4, desc[UR36][R4.64] ;  /* 0x0000002404047981 */ /* 0x001ea4000c1e1b00 */
[----:B--2---:R-:W-:-:S04]  /*0c90*/  ISETP.NE.U32.AND P0, PT, R4, RZ, PT ;  /* 0x000000ff0400720c */ /* 0x004fc80003f05070 */
[----:B------:R-:W-:-:S13]  /*0ca0*/  ISETP.NE.AND.EX P0, PT, R5, RZ, PT, P0 ;  /* 0x000000ff0500720c */ /* 0x000fda0003f05300 */
[----:B------:R-:W-:Y:S05]  /*0cb0*/  @!P0 BRA `(.L_x_7) ;  /* 0x0000000000088947 */ /* 0x000fea0003800000 */
[----:B------:R0:W5:Y:S01]  /*0cc0*/  LD.E R91, desc[UR36][R4.64] ;  /* 0x00000024045b7980 */ /* 0x000162000c101900 */
[----:B------:R-:W-:Y:S05]  /*0cd0*/  BRA `(.L_x_8) ;  /* 0x0000000000247947 */ /* 0x000fea0003800000 */
.L_x_7:
[----:B------:R-:W-:Y:S02]  /*0ce0*/  ULDC.64 UR4, c[0x0][0x588] ;  /* 0x0001620000047ab9 */ /* 0x000fe40000000a00 */
[----:B------:R-:W-:-:S04]  /*0cf0*/  ISETP.NE.U32.AND P0, PT, RZ, UR4, PT ;  /* 0x00000004ff007c0c */ /* 0x000fc8000bf05070 */
[----:B------:R-:W-:-:S13]  /*0d00*/  ISETP.NE.AND.EX P0, PT, RZ, UR5, PT, P0 ;  /* 0x00000005ff007c0c */ /* 0x000fda000bf05300 */
[----:B------:R-:W-:Y:S05]  /*0d10*/  @!P0 BRA `(.L_x_9) ;  /* 0x00000000000c8947 */ /* 0x000fea0003800000 */
[----:B------:R-:W0:Y:S02]  /*0d20*/  LDC.64 R4, c[0x0][0x588] ;  /* 0x00016200ff047b82 */ /* 0x000e240000000a00 */
[----:B0-----:R1:W5:Y:S01]  /*0d30*/  LDG.E R91, desc[UR36][R4.64] ;  /* 0x00000024045b7981 */ /* 0x001362000c1e1900 */
[----:B------:R-:W-:Y:S05]  /*0d40*/  BRA `(.L_x_8) ;  /* 0x0000000000087947 */ /* 0x000fea0003800000 */
.L_x_9:
[----:B------:R-:W-:Y:S02]  /*0d50*/  ULDC UR4, c[0x0][0x580] ;  /* 0x0001600000047ab9 */ /* 0x000fe40000000800 */
[----:B------:R-:W-:-:S07]  /*0d60*/  IMAD.U32 R91, RZ, RZ, UR4 ;  /* 0x00000004ff5b7e24 */ /* 0x000fce000f8e00ff */
.L_x_8:
[----:B------:R-:W-:Y:S02]  /*0d70*/  ULDC.64 UR4, c[0x0][0x5a0] ;  /* 0x0001680000047ab9 */ /* 0x000fe40000000a00 */
[----:B------:R-:W-:-:S04]  /*0d80*/  ISETP.NE.U32.AND P0, PT, RZ, UR4, PT ;  /* 0x00000004ff007c0c */ /* 0x000fc8000bf05070 */
[----:B------:R-:W-:-:S13]  /*0d90*/  ISETP.NE.AND.EX P0, PT, RZ, UR5, PT, P0 ;  /* 0x00000005ff007c0c */ /* 0x000fda000bf05300 */
[----:B------:R-:W-:Y:S05]  /*0da0*/  @!P0 BRA `(.L_x_10) ;  /* 0x00000000001c8947 */ /* 0x000fea0003800000 */
[----:B01----:R-:W0:Y:S02]  /*0db0*/  LDC.64 R4, c[0x0][0x5a0] ;  /* 0x00016800ff047b82 */ /* 0x003e240000000a00 */
[----:B0-----:R-:W2:Y:S02]  /*0dc0*/  LDG.E.64 R4, desc[UR36][R4.64] ;  /* 0x0000002404047981 */ /* 0x001ea4000c1e1b00 */
[----:B--2---:R-:W-:-:S04]  /*0dd0*/  ISETP.NE.U32.AND P0, PT, R4, RZ, PT ;  /* 0x000000ff0400720c */ /* 0x004fc80003f05070 */
[----:B------:R-:W-:-:S13]  /*0de0*/  ISETP.NE.AND.EX P0, PT, R5, RZ, PT, P0 ;  /* 0x000000ff0500720c */ /* 0x000fda0003f05300 */
[----:B------:R-:W-:Y:S05]  /*0df0*/  @!P0 BRA `(.L_x_10) ;  /* 0x0000000000088947 */ /* 0x000fea0003800000 */
[----:B------:R0:W5:Y:S01]  /*0e00*/  LD.E R92, desc[UR36][R4.64] ;  /* 0x00000024045c7980 */ /* 0x000162000c101900 */
[----:B------:R-:W-:Y:S05]  /*0e10*/  BRA `(.L_x_11) ;  /* 0x0000000000247947 */ /* 0x000fea0003800000 */
.L_x_10:
[----:B------:R-:W-:Y:S02]  /*0e20*/  ULDC.64 UR4, c[0x0][0x590] ;  /* 0x0001640000047ab9 */ /* 0x000fe40000000a00 */
[----:B------:R-:W-:-:S04]  /*0e30*/  ISETP.NE.U32.AND P0, PT, RZ, UR4, PT ;  /* 0x00000004ff007c0c */ /* 0x000fc8000bf05070 */
[----:B------:R-:W-:-:S13]  /*0e40*/  ISETP.NE.AND.EX P0, PT, RZ, UR5, PT, P0 ;  /* 0x00000005ff007c0c */ /* 0x000fda000bf05300 */
[----:B------:R-:W-:Y:S05]  /*0e50*/  @!P0 BRA `(.L_x_12) ;  /* 0x00000000000c8947 */ /* 0x000fea0003800000 */
[----:B------:R-:W2:Y:S02]  /*0e60*/  LDC.64 R92, c[0x0][0x590] ;  /* 0x00016400ff5c7b82 */ /* 0x000ea40000000a00 */
[----:B--2---:R2:W5:Y:S01]  /*0e70*/  LDG.E R92, desc[UR36][R92.64] ;  /* 0x000000245c5c7981 */ /* 0x004562000c1e1900 */
[----:B------:R-:W-:Y:S05]  /*0e80*/  BRA `(.L_x_11) ;  /* 0x0000000000087947 */ /* 0x000fea0003800000 */
.L_x_12:
[----:B------:R-:W-:Y:S02]  /*0e90*/  ULDC UR4, c[0x0][0x584] ;  /* 0x0001610000047ab9 */ /* 0x000fe40000000800 */
[----:B------:R-:W-:-:S07]  /*0ea0*/  IMAD.U32 R92, RZ, RZ, UR4 ;  /* 0x00000004ff5c7e24 */ /* 0x000fce000f8e00ff */
.L_x_11:
[----:B------:R-:W-:-:S13]  /*0eb0*/  LOP3.LUT P0, RZ, R0, 0xff, RZ, 0xc0, !PT ;  /* 0x000000ff00ff7812 */ /* 0x000fda000780c0ff */
[----:B------:R-:W-:Y:S05]  /*0ec0*/  @!P0 EXIT ;  /* 0x000000000000894d */ /* 0x000fea0003800000 */
[----:B------:R-:W-:Y:S01]  /*0ed0*/  ULDC UR4, c[0x0][0x28c] ;  /* 0x0000a30000047ab9 */ /* 0x000fe20000000800 */
[----:B------:R-:W-:Y:S01]  /*0ee0*/  UMOV UR38, URZ ;  /* 0x0000003f00267c82 */ /* 0x000fe20008000000 */
[----:B------:R-:W-:Y:S01]  /*0ef0*/  UIADD3 UR4, UR4, 0x7f, URZ ;  /* 0x0000007f04047890 */ /* 0x000fe2000fffe03f */
[----:B------:R-:W-:-:S03]  /*0f00*/  UMOV UR39, URZ ;  /* 0x0000003f00277c82 */ /* 0x000fc60008000000 */
[----:B------:R-:W-:-:S04]  /*0f10*/  USHF.R.S32.HI UR5, URZ, 0x1f, UR4 ;  /* 0x0000001f3f057899 */ /* 0x000fc80008011404 */
[----:B------:R-:W-:-:S04]  /*0f20*/  ULEA.HI UR5, UR5, UR4, URZ, 0x7 ;  /* 0x0000000405057291 */ /* 0x000fc8000f8f383f */
[----:B------:R-:W-:-:S12]  /*0f30*/  USHF.R.S32.HI UR40, URZ, 0x7, UR5 ;  /* 0x000000073f287899 */ /* 0x000fd80008011405 */
.L_x_173:
[----:B---3--:R-:W3:Y:S01]  /*0f40*/  S2R R3, SR_CgaCtaId ;  /* 0x0000000000037919 */ /* 0x008ee20000008800 */
[----:B------:R-:W-:-:S04]  /*0f50*/  MOV R0, 0x400 ;  /* 0x0000040000007802 */ /* 0x000fc80000000f00 */
[----:B---3--:R-:W-:-:S05]  /*0f60*/  LEA R0, R3, R0, 0x18 ;  /* 0x0000000003007211 */ /* 0x008fca00078ec0ff */
[----:B------:R-:W-:-:S05]  /*0f70*/  VIADD R0, R0, 0x800 ;  /* 0x0000080000007836 */ /* 0x000fca0000000000 */
[----:B------:R-:W-:-:S13]  /*0f80*/  LOP3.LUT P0, RZ, R0, 0x1bf, RZ, 0xc0, !PT ;  /* 0x000001bf00ff7812 */ /* 0x000fda000780c0ff */
[----:B-1--4-:R-:W-:Y:S05]  /*0f90*/  @!P0 BRA `(.L_x_13) ;  /* 0x0000000000408947 */ /* 0x012fea0003800000 */
[----:B------:R-:W-:Y:S01]  /*0fa0*/  MOV R0, 0x0 ;  /* 0x0000000000007802 */ /* 0x000fe20000000f00 */
[----:B------:R-:W-:Y:S01]  /*0fb0*/  ULDC.64 UR4, c[0x4][0x70] ;  /* 0x01001c0000047ab9 */ /* 0x000fe20000000a00 */
[----:B------:R-:W-:Y:S01]  /*0fc0*/  ULDC.64 UR6, c[0x4][0x8] ;  /* 0x0100020000067ab9 */ /* 0x000fe20000000a00 */
[----:B01----:R-:W-:Y:S01]  /*0fd0*/  IMAD.U32 R4, RZ, RZ, UR4 ;  /* 0x00000004ff047e24 */ /* 0x003fe2000f8e00ff */
[----:B------:R0:W1:Y:S01]  /*0fe0*/  LDC.64 R14, c[0x4][R0] ;  /* 0x01000000000e7b82 */ /* 0x0000620000000a00 */
[----:B------:R-:W-:Y:S01]  /*0ff0*/  IMAD.U32 R5, RZ, RZ, UR5 ;  /* 0x00000005ff057e24 */ /* 0x000fe2000f8e00ff */
[----:B------:R-:W-:Y:S01]  /*1000*/  ULDC.64 UR4, c[0x4][0x78] ;  /* 0x01001e0000047ab9 */ /* 0x000fe20000000a00 */
[----:B------:R-:W-:Y:S02]  /*1010*/  IMAD.U32 R10, RZ, RZ, UR6 ;  /* 0x00000006ff0a7e24 */ /* 0x000fe4000f8e00ff */
[----:B------:R-:W-:Y:S02]  /*1020*/  IMAD.U32 R6, RZ, RZ, UR4 ;  /* 0x00000004ff067e24 */ /* 0x000fe4000f8e00ff */
[----:B------:R-:W-:-:S02]  /*1030*/  IMAD.U32 R7, RZ, RZ, UR5 ;  /* 0x00000005ff077e24 */ /* 0x000fc4000f8e00ff */
[----:B------:R-:W-:Y:S02]  /*1040*/  IMAD.U32 R11, RZ, RZ, UR7 ;  /* 0x00000007ff0b7e24 */ /* 0x000fe4000f8e00ff */
[----:B------:R-:W-:Y:S02]  /*1050*/  IMAD.MOV.U32 R8, RZ, RZ, 0x70 ;  /* 0x00000070ff087424 */ /* 0x000fe400078e00ff */
[----:B------:R-:W-:Y:S02]  /*1060*/  IMAD.MOV.U32 R12, RZ, RZ, 0x1 ;  /* 0x00000001ff0c7424 */ /* 0x000fe400078e00ff */
[----:B0-----:R-:W-:-:S07]  /*1070*/  IMAD.MOV.U32 R13, RZ, RZ, RZ ;  /* 0x000000ffff0d7224 */ /* 0x001fce00078e00ff */
[----:B------:R-:W-:-:S07]  /*1080*/  LEPC R20, `(.L_x_13) ;  /* 0x000000001014794e */ /* 0x000fce0000000000 */
[----:B-12--5:R-:W-:Y:S05]  /*1090*/  CALL.ABS.NOINC R14 ;  /* 0x000000000e007343 */ /* 0x026fea0003c00000 */
.L_x_13:
[----:B------:R-:W3:Y:S01]  /*10a0*/  S2R R3, SR_CgaCtaId ;  /* 0x0000000000037919 */ /* 0x000ee20000008800 */
[----:B------:R-:W-:-:S04]  /*10b0*/  MOV R0, 0x400 ;  /* 0x0000040000007802 */ /* 0x000fc80000000f00 */
[----:B---3--:R-:W-:-:S05]  /*10c0*/  LEA R0, R3, R0, 0x18 ;  /* 0x0000000003007211 */ /* 0x008fca00078ec0ff */
[----:B------:R-:W-:-:S05]  /*10d0*/  VIADD R28, R0, 0x28800 ;  /* 0x00028800001c7836 */ /* 0x000fca0000000000 */
[----:B------:R-:W-:-:S13]  /*10e0*/  LOP3.LUT P0, RZ, R28, 0x3ff, RZ, 0xc0, !PT ;  /* 0x000003ff1cff7812 */ /* 0x000fda000780c0ff */
[----:B------:R-:W-:Y:S05]  /*10f0*/  @!P0 BRA `(.L_x_14) ;  /* 0x00000000007c8947 */ /* 0x000fea0003800000 */
        /* <DEDUP_REMOVED lines=16> */
.L_x_15:
[----:B------:R-:W0:Y:S01]  /*1200*/  LDC.64 R22, c[0x4][R22] ;  /* 0x0100000016167b82 */ /* 0x000e220000000a00 */
[----:B------:R-:W-:Y:S01]  /*1210*/  ULDC.64 UR4, c[0x4][0x70] ;  /* 0x01001c0000047ab9 */ /* 0x000fe20000000a00 */
[----:B------:R-:W-:Y:S01]  /*1220*/  ULDC.64 UR6, c[0x4][0x10] ;  /* 0x0100040000067ab9 */ /* 0x000fe20000000a00 */
[----:B------:R-:W-:Y:S02]  /*1230*/  IMAD.U32 R4, RZ, RZ, UR4 ;  /* 0x00000004ff047e24 */ /* 0x000fe4000f8e00ff */
        /* <DEDUP_REMOVED lines=8> */
[----:B------:R-:W-:-:S07]  /*12c0*/  IMAD.MOV.U32 R13, RZ, RZ, RZ ;  /* 0x000000ffff0d7224 */ /* 0x000fce00078e00ff */
[----:B------:R-:W-:-:S07]  /*12d0*/  LEPC R20, `(.L_x_14) ;  /* 0x000000001014794e */ /* 0x000fce0000000000 */
[----:B0-----:R-:W-:Y:S05]  /*12e0*/  CALL.ABS.NOINC R22 ;  /* 0x0000000016007343 */ /* 0x001fea0003c00000 */
.L_x_14:
[----:B------:R-:W-:Y:S01]  /*12f0*/  UMOV UR4, 0xffffffff ;  /* 0xffffffff00047882 */ /* 0x000fe20000000000 */
[----:B------:R-:W-:Y:S02]  /*1300*/  LOP3.LUT R0, R19, 0x1, RZ, 0xfc, !PT ;  /* 0x0000000113007812 */ /* 0x000fe400078efcff */
[----:B------:R-:W-:Y:S02]  /*1310*/  LOP3.LUT R13, R18, 0x80, RZ, 0xc0, !PT ;  /* 0x00000080120d7812 */ /* 0x000fe400078ec0ff */
[----:B------:R-:W-:Y:S02]  /*1320*/  ISETP.NE.AND P0, PT, R0, 0x3, PT ;  /* 0x000000030000780c */ /* 0x000fe40003f05270 */
[----:B------:R-:W-:Y:S01]  /*1330*/  SHF.R.U32.HI R13, RZ, 0x7, R13 ;  /* 0x00000007ff0d7819 */ /* 0x000fe2000001160d */
[----:B------:R-:W-:Y:S10]  /*1340*/  BRA.DIV UR4, `(.L_x_16) ;  /* 0x000000a604a47947 */ /* 0x000ff4000b800000 */
.L_x_202:
[----:B------:R-:W-:Y:S05]  /*1350*/  @!P0 BRA `(.L_x_17) ;  /* 0x0000000000048947 */ /* 0x000fea0003800000 */
[----:B------:R-:W-:Y:S01]  /*1360*/  BPT.TRAP 0x1 ;  /* 0x000000040000795c */ /* 0x000fe20000300000 */
.L_x_17:
[----:B------:R-:W3:Y:S01]  /*1370*/  S2UR UR5, SR_CgaCtaId ;  /* 0x00000000000579c3 */ /* 0x000ee20000008800 */
[----:B------:R-:W-:Y:S01]  /*1380*/  UMOV UR4, 0x400 ;  /* 0x0000040000047882 */ /* 0x000fe20000000000 */
[----:B------:R-:W-:Y:S02]  /*1390*/  IMAD.U32 R3, RZ, RZ, UR38 ;  /* 0x00000026ff037e24 */ /* 0x000fe4000f8e00ff */
[----:B01----:R-:W-:-:S03]  /*13a0*/  IMAD.U32 R5, RZ, RZ, UR39 ;  /* 0x00000027ff057e24 */ /* 0x003fc6000f8e00ff */
[----:B------:R-:W-:Y:S01]  /*13b0*/  SHF.L.U32 R3, R3, 0x1f, RZ ;  /* 0x0000001f03037819 */ /* 0x000fe200000006ff */
[----:B---3--:R-:W-:-:S06]  /*13c0*/  ULEA UR4, UR5, UR4, 0x18 ;  /* 0x0000000405047291 */ /* 0x008fcc000f8ec03f */
[----:B------:R-:W-:-:S04]  /*13d0*/  IMAD.U32 R0, RZ, RZ, UR4 ;  /* 0x00000004ff007e24 */ /* 0x000fc8000f8e00ff */
[----:B------:R-:W-:-:S04]  /*13e0*/  IMAD R4, R5, 0x8, R0 ;  /* 0x0000000805047824 */ /* 0x000fc800078e0200 */
[----:B------:R0:W1:Y:S01]  /*13f0*/  SYNCS.PHASECHK.TRANS64.TRYWAIT P1, [R4+URZ], R3 ;  /* 0x00000003040075a7 */ /* 0x000062000802017f */
[----:B------:R-:W-:Y:S05]  /*1400*/  @!P0 BRA `(.L_x_18) ;  /* 0x0000000000048947 */ /* 0x000fea0003800000 */
[----:B------:R-:W-:Y:S01]  /*1410*/  BPT.TRAP 0x1 ;  /* 0x000000040000795c */ /* 0x000fe20000300000 */
.L_x_18:
[----:B-1----:R-:W-:Y:S05]  /*1420*/  @P1 BRA `(.L_x_19) ;  /* 0x0000000000081947 */ /* 0x002fea0003800000 */
[----:B------:R-:W1:Y:S02]  /*1430*/  SYNCS.PHASECHK.TRANS64.TRYWAIT P1, [R4+URZ], R3 ;  /* 0x00000003040075a7 */ /* 0x000e64000802017f */
[----:B-1----:R-:W-:Y:S05]  /*1440*/  @!P1 BRA `(.L_x_20) ;  /* 0x000000a400809947 */ /* 0x002fea0003800000 */
.L_x_19:
[----:B------:R-:W-:-:S04]  /*1450*/  UIADD3 UR4, UR39, 0x1, URZ ;  /* 0x0000000127047890 */ /* 0x000fc8000fffe03f */
[----:B------:R-:W-:Y:S02]  /*1460*/  UISETP.NE.AND UP0, UPT, UR4, 0x5, UPT ;  /* 0x000000050400788c */ /* 0x000fe4000bf05270 */
[----:B01----:R-:W-:Y:S02]  /*1470*/  IMAD.U32 R3, RZ, RZ, UR4 ;  /* 0x00000004ff037e24 */ /* 0x003fe4000f8e00ff */
[----:B------:R-:W-:Y:S02]  /*1480*/  USEL UR4, URZ, 0x1, UP0 ;  /* 0x000000013f047887 */ /* 0x000fe40008000000 */
[----:B------:R-:W-:Y:S02]  /*1490*/  PLOP3.LUT P1, PT, PT, PT, UP0, 0x80, 0x0 ;  /* 0x000000000000781c */ /* 0x000fe40003f2f008 */
[----:B------:R-:W-:Y:S02]  /*14a0*/  ULOP3.LUT UR4, UR38, UR4, URZ, 0x3c, !UPT ;  /* 0x0000000426047292 */ /* 0x000fe4000f8e3c3f */
[----:B------:R-:W-:-:S04]  /*14b0*/  SEL R3, R3, RZ, P1 ;  /* 0x000000ff03037207 */ /* 0x000fc80000800000 */
[----:B--2---:R-:W-:Y:S01]  /*14c0*/  IMAD.U32 R93, RZ, RZ, UR4 ;  /* 0x00000004ff5d7e24 */ /* 0x004fe2000f8e00ff */
[----:B------:R-:W-:Y:S06]  /*14d0*/  @!P0 BRA `(.L_x_21) ;  /* 0x0000000000048947 */ /* 0x000fec0003800000 */
[----:B------:R-:W-:Y:S01]  /*14e0*/  BPT.TRAP 0x1 ;  /* 0x000000040000795c */ /* 0x000fe20000300000 */
.L_x_21:
[C---:B------:R-:W-:Y:S01]  /*14f0*/  IMAD.SHL.U32 R6, R18.reuse, 0x100, RZ ;  /* 0x0000010012067824 */ /* 0x040fe200078e00ff */
[--C-:B------:R-:W-:Y:S01]  /*1500*/  SHF.R.U32.HI R5, RZ, 0x2, R18.reuse ;  /* 0x00000002ff057819 */ /* 0x100fe20000011612 */
[----:B------:R-:W-:Y:S01]  /*1510*/  IMAD.U32 R22, RZ, RZ, UR40 ;  /* 0x00000028ff167e24 */ /* 0x000fe2000f8e00ff */
[----:B------:R-:W-:Y:S02]  /*1520*/  LOP3.LUT R4, R18, 0x2, RZ, 0xc0, !PT ;  /* 0x0000000212047812 */ /* 0x000fe400078ec0ff */
[----:B------:R-:W-:Y:S02]  /*1530*/  LOP3.LUT R5, R5, 0x7, RZ, 0xc0, !PT ;  /* 0x0000000705057812 */ /* 0x000fe400078ec0ff */
[----:B------:R-:W-:Y:S02]  /*1540*/  SHF.R.U32.HI R7, RZ, 0x1, R18 ;  /* 0x00000001ff077819 */ /* 0x000fe40000011612 */
[----:B------:R-:W-:Y:S02]  /*1550*/  LOP3.LUT R6, R6, 0x100, RZ, 0xc0, !PT ;  /* 0x0000010006067812 */ /* 0x000fe400078ec0ff */
[----:B------:R-:W-:Y:S01]  /*1560*/  PRMT R4, R4, 0x2104, R5 ;  /* 0x0000210404047816 */ /* 0x000fe20000000005 */
[----:B------:R-:W-:Y:S01]  /*1570*/  IMAD.SHL.U32 R5, R18, 0x40, RZ ;  /* 0x0000004012057824 */ /* 0x000fe200078e00ff */
[----:B------:R-:W-:Y:S01]  /*1580*/  LOP3.LUT R6, R6, 0x30, R7, 0xf8, !PT ;  /* 0x0000003006067812 */ /* 0x000fe200078ef807 */
[C---:B------:R-:W-:Y:S01]  /*1590*/  IMAD.SHL.U32 R7, R18.reuse, 0x20, RZ ;  /* 0x0000002012077824 */ /* 0x040fe200078e00ff */
[----:B------:R-:W-:-:S02]  /*15a0*/  LOP3.LUT P1, RZ, R18, 0x20, RZ, 0xc0, !PT ;  /* 0x0000002012ff7812 */ /* 0x000fc4000782c0ff */
[----:B------:R-:W-:Y:S01]  /*15b0*/  LOP3.LUT R5, R4, 0x2000, R5, 0xf8, !PT ;  /* 0x0000200004057812 */ /* 0x000fe200078ef805 */
[----:B------:R-:W-:Y:S01]  /*15c0*/  IMAD.U32 R4, RZ, RZ, UR39 ;  /* 0x00000027ff047e24 */ /* 0x000fe2000f8e00ff */
[----:B------:R-:W-:Y:S02]  /*15d0*/  LOP3.LUT R6, R6, 0x20, R7, 0x78, !PT ;  /* 0x0000002006067812 */ /* 0x000fe400078e7807 */
[----:B------:R-:W-:Y:S02]  /*15e0*/  SHF.L.U32 R7, R93, 0x1f, RZ ;  /* 0x0000001f5d077819 */ /* 0x000fe400000006ff */
[----:B------:R-:W-:Y:S01]  /*15f0*/  ISETP.NE.AND P2, PT, R22, 0x1, PT ;  /* 0x000000011600780c */ /* 0x000fe20003f45270 */
[----:B------:R-:W-:Y:S02]  /*1600*/  IMAD.IADD R5, R5, 0x1, R6 ;  /* 0x0000000105057824 */ /* 0x000fe400078e0206 */
[----:B------:R-:W-:Y:S02]  /*1610*/  IMAD R6, R3, 0x8, R0 ;  /* 0x0000000803067824 */ /* 0x000fe400078e0200 */
[----:B------:R-:W-:-:S02]  /*1620*/  IMAD R9, R4, 0x8000, R5 ;  /* 0x0000800004097824 */ /* 0x000fc400078e0205 */
[----:B------:R-:W-:Y:S02]  /*1630*/  IMAD.MOV.U32 R4, RZ, RZ, 0x90 ;  /* 0x00000090ff047424 */ /* 0x000fe400078e00ff */
[----:B------:R-:W-:-:S03]  /*1640*/  IMAD.IADD R9, R0, 0x1, R9 ;  /* 0x0000000100097824 */ /* 0x000fc600078e0209 */
[----:B------:R-:W-:Y:S01]  /*1650*/  SEL R4, R4, 0x70, !P1 ;  /* 0x0000007004047807 */ /* 0x000fe20004800000 */
[----:B------:R0:W1:Y:S01]  /*1660*/  SYNCS.PHASECHK.TRANS64.TRYWAIT P1, [R6+URZ], R7 ;  /* 0x00000007060075a7 */ /* 0x000062000802017f */
[----:B------:R0:W2:Y:S05]  /*1670*/  LDS.U8 R12, [R9+0x808] ;  /* 0x00080800090c7984 */ /* 0x0000aa0000000000 */
[----:B------:R-:W-:Y:S05]  /*1680*/  WARPSYNC.ALL ;  /* 0x0000000000007948 */ /* 0x000fea0003800000 */
[----:B------:R-:W-:Y:S01]  /*1690*/  IMAD.IADD R8, R9, 0x1, R4 ;  /* 0x0000000109087824 */ /* 0x000fe200078e0204 */
[----:B------:R-:W2:Y:S04]  /*16a0*/  LDS.U8 R15, [R9+0x848] ;  /* 0x00084800090f7984 */ /* 0x000ea80000000000 */
[----:B------:R-:W-:Y:S04]  /*16b0*/  LDS.U8 R20, [R9+0xc08] ;  /* 0x000c080009147984 */ /* 0x000fe80000000000 */
[----:B------:R-:W3:Y:S04]  /*16c0*/  LDS.U8 R27, [R9+0xc48] ;  /* 0x000c4800091b7984 */ /* 0x000ee80000000000 */
[----:B------:R-:W-:Y:S04]  /*16d0*/  LDS.U8 R14, [R9+0xc00] ;  /* 0x000c0000090e7984 */ /* 0x000fe80000000000 */
[----:B------:R-:W4:Y:S04]  /*16e0*/  LDS.U8 R23, [R9+0xc40] ;  /* 0x000c400009177984 */ /* 0x000f280000000000 */
[----:B------:R-:W0:Y:S04]  /*16f0*/  LDS.U8 R21, [R8+0x808] ;  /* 0x0008080008157984 */ /* 0x000e280000000000 */
[----:B------:R-:W1:Y:S04]  /*1700*/  LDS.U8 R29, [R8+0xc08] ;  /* 0x000c0800081d7984 */ /* 0x000e680000000000 */
[----:B------:R-:W-:Y:S04]  /*1710*/  LDS.U8 R10, [R9+0x800] ;  /* 0x00080000090a7984 */ /* 0x000fe80000000000 */
[----:B------:R-:W1:Y:S04]  /*1720*/  LDS.U8 R11, [R9+0x840] ;  /* 0x00084000090b7984 */ /* 0x000e680000000000 */
[----:B------:R-:W1:Y:S04]  /*1730*/  LDS.U8 R13, [R8+0x800] ;  /* 0x00080000080d7984 */ /* 0x000e680000000000 */
[----:B------:R-:W1:Y:S01]  /*1740*/  LDS.U8 R25, [R8+0xc00] ;  /* 0x000c000008197984 */ /* 0x000e620000000000 */
[----:B--2---:R-:W-:-:S03]  /*1750*/  PRMT R12, R15, 0x7604, R12 ;  /* 0x000076040f0c7816 */ /* 0x004fc6000000000c */
[----:B------:R-:W-:Y:S01]  /*1760*/  LDS.U8 R15, [R9+0x4800] ;  /* 0x00480000090f7984 */ /* 0x000fe20000000000 */
[----:B---3--:R-:W-:-:S03]  /*1770*/  PRMT R20, R27, 0x7604, R20 ;  /* 0x000076041b147816 */ /* 0x008fc60000000014 */
[----:B------:R-:W2:Y:S04]  /*1780*/  LDS.U8 R22, [R9+0x4840] ;  /* 0x0048400009167984 */ /* 0x000ea80000000000 */
[----:B------:R-:W-:Y:S01]  /*1790*/  LDS.U8 R26, [R9+0x4848] ;  /* 0x00484800091a7984 */ /* 0x000fe20000000000 */
[----:B----4-:R-:W-:-:S03]  /*17a0*/  PRMT R14, R23, 0x7604, R14 ;  /* 0x00007604170e7816 */ /* 0x010fc6000000000e */
[----:B------:R-:W-:Y:S01]  /*17b0*/  LDS.U8 R34, [R9+0x4c40] ;  /* 0x004c400009227984 */ /* 0x000fe20000000000 */
[----:B0-----:R-:W-:-:S03]  /*17c0*/  PRMT R12, R21, 0x7054, R12 ;  /* 0x00007054150c7816 */ /* 0x001fc6000000000c */
[----:B------:R-:W0:Y:S01]  /*17d0*/  LDS.U8 R23, [R9+0x4c00] ;  /* 0x004c000009177984 */ /* 0x000e220000000000 */
[----:B-1----:R-:W-:-:S03]  /*17e0*/  PRMT R20, R29, 0x7054, R20 ;  /* 0x000070541d147816 */ /* 0x002fc60000000014 */
[----:B------:R-:W1:Y:S04]  /*17f0*/  LDS.U8 R21, [R9+0x4808] ;  /* 0x0048080009157984 */ /* 0x000e680000000000 */
[----:B------:R-:W-:Y:S01]  /*1800*/  LDS.U8 R29, [R9+0x4c08] ;  /* 0x004c0800091d7984 */ /* 0x000fe20000000000 */
[----:B------:R-:W-:-:S03]  /*1810*/  PRMT R10, R11, 0x7604, R10 ;  /* 0x000076040b0a7816 */ /* 0x000fc6000000000a */
[----:B------:R-:W3:Y:S01]  /*1820*/  LDS.U8 R38, [R9+0x4c48] ;  /* 0x004c480009267984 */ /* 0x000ee20000000000 */
[----:B------:R-:W-:-:S03]  /*1830*/  PRMT R10, R13, 0x7054, R10 ;  /* 0x000070540d0a7816 */ /* 0x000fc6000000000a */
[----:B------:R-:W-:Y:S01]  /*1840*/  LDS.U8 R31, [R9+0x1000] ;  /* 0x00100000091f7984 */ /* 0x000fe20000000000 */
[----:B------:R-:W-:-:S03]  /*1850*/  PRMT R14, R25, 0x7054, R14 ;  /* 0x00007054190e7816 */ /* 0x000fc6000000000e */
[----:B------:R-:W4:Y:S04]  /*1860*/  LDS.U8 R44, [R9+0x1040] ;  /* 0x00104000092c7984 */ /* 0x000f280000000000 */
[----:B------:R-:W-:Y:S04]  /*1870*/  LDS.U8 R33, [R9+0x1008] ;  /* 0x0010080009217984 */ /* 0x000fe80000000000 */
[----:B------:R-:W4:Y:S01]  /*1880*/  LDS.U8 R48, [R9+0x1048] ;  /* 0x0010480009307984 */ /* 0x000f220000000000 */
[----:B--2---:R-:W-:-:S03]  /*1890*/  PRMT R15, R22, 0x7604, R15 ;  /* 0x00007604160f7816 */ /* 0x004fc6000000000f */
[----:B------:R-:W-:Y:S04]  /*18a0*/  LDS.U8 R35, [R9+0x1400] ;  /* 0x0014000009237984 */ /* 0x000fe80000000000 */
[----:B------:R-:W2:Y:S04]  /*18b0*/  LDS.U8 R54, [R9+0x1440] ;  /* 0x0014400009367984 */ /* 0x000ea80000000000 */
[----:B------:R-:W-:Y:S01]  /*18c0*/  LDS.U8 R37, [R9+0x1408] ;  /* 0x0014080009257984 */ /* 0x000fe20000000000 */
[----:B0-----:R-:W-:-:S03]  /*18d0*/  PRMT R23, R34, 0x7604, R23 ;  /* 0x0000760422177816 */ /* 0x001fc60000000017 */
[----:B------:R-:W0:Y:S01]  /*18e0*/  LDS.U8 R58, [R9+0x1448] ;  /* 0x00144800093a7984 */ /* 0x000e220000000000 */
[----:B-1----:R-:W-:-:S03]  /*18f0*/  PRMT R21, R26, 0x7604, R21 ;  /* 0x000076041a157816 */ /* 0x002fc60000000015 */
[----:B------:R-:W-:Y:S04]  /*1900*/  LDS.U8 R39, [R9+0x5000] ;  /* 0x0050000009277984 */ /* 0x000fe80000000000 */
[----:B------:R-:W1:Y:S01]  /*1910*/  LDS.U8 R64, [R9+0x5040] ;  /* 0x0050400009407984 */ /* 0x000e620000000000 */
[----:B---3--:R-:W-:-:S03]  /*1920*/  PRMT R29, R38, 0x7604, R29 ;  /* 0x00007604261d7816 */ /* 0x008fc6000000001d */
[----:B------:R-:W-:Y:S04]  /*1930*/  LDS.U8 R41, [R9+0x5008] ;  /* 0x0050080009297984 */ /* 0x000fe80000000000 */
[----:B------:R-:W3:Y:S01]  /*1940*/  LDS.U8 R68, [R9+0x5048] ;  /* 0x0050480009447984 */ /* 0x000ee20000000000 */
[----:B----4-:R-:W-:-:S03]  /*1950*/  PRMT R31, R44, 0x7604, R31 ;  /* 0x000076042c1f7816 */ /* 0x010fc6000000001f */
[----:B------:R-:W-:Y:S04]  /*1960*/  LDS.U8 R43, [R9+0x5400] ;  /* 0x00540000092b7984 */ /* 0x000fe80000000000 */
[----:B------:R-:W4:Y:S01]  /*1970*/  LDS.U8 R74, [R9+0x5440] ;  /* 0x00544000094a7984 */ /* 0x000f220000000000 */
[----:B------:R-:W-:-:S03]  /*1980*/  PRMT R33, R48, 0x7604, R33 ;  /* 0x0000760430217816 */ /* 0x000fc60000000021 */
[----:B------:R-:W-:Y:S04]  /*1990*/  LDS.U8 R45, [R9+0x5408] ;  /* 0x00540800092d7984 */ /* 0x000fe80000000000 */
[----:B------:R-:W4:Y:S01]  /*19a0*/  LDS.U8 R78, [R9+0x5448] ;  /* 0x00544800094e7984 */ /* 0x000f220000000000 */
[----:B--2---:R-:W-:-:S03]  /*19b0*/  PRMT R35, R54, 0x7604, R35 ;  /* 0x0000760436237816 */ /* 0x004fc60000000023 */
[----:B------:R-:W2:Y:S04]  /*19c0*/  LDS.U8 R24, [R8+0x4800] ;  /* 0x0048000008187984 */ /* 0x000ea80000000000 */
[----:B------:R-:W2:Y:S01]  /*19d0*/  LDS.U8 R30, [R8+0x4808] ;  /* 0x00480800081e7984 */ /* 0x000ea20000000000 */
[----:B0-----:R-:W-:-:S03]  /*19e0*/  PRMT R37, R58, 0x7604, R37 ;  /* 0x000076043a257816 */ /* 0x001fc60000000025 */
[----:B------:R-:W0:Y:S04]  /*19f0*/  LDS.U8 R36, [R8+0x4c00] ;  /* 0x004c000008247984 */ /* 0x000e280000000000 */
[----:B------:R-:W0:Y:S01]  /*1a00*/  LDS.U8 R40, [R8+0x4c08] ;  /* 0x004c080008287984 */ /* 0x000e220000000000 */
[----:B-1----:R-:W-:-:S03]  /*1a10*/  PRMT R39, R64, 0x7604, R39 ;  /* 0x0000760440277816 */ /* 0x002fc60000000027 */
[----:B------:R-:W1:Y:S04]  /*1a20*/  LDS.U8 R46, [R8+0x1000] ;  /* 0x00100000082e7984 */ /* 0x000e680000000000 */
[----:B------:R-:W1:Y:S01]  /*1a30*/  LDS.U8 R50, [R8+0x1008] ;  /* 0x0010080008327984 */ /* 0x000e620000000000 */
[----:B---3--:R-:W-:-:S03]  /*1a40*/  PRMT R41, R68, 0x7604, R41 ;  /* 0x0000760444297816 */ /* 0x008fc60000000029 */
[----:B------:R-:W3:Y:S04]  /*1a50*/  LDS.U8 R56, [R8+0x1400] ;  /* 0x0014000008387984 */ /* 0x000ee80000000000 */
[----:B------:R-:W3:Y:S01]  /*1a60*/  LDS.U8 R60, [R8+0x1408] ;  /* 0x00140800083c7984 */ /* 0x000ee20000000000 */
[----:B----4-:R-:W-:-:S03]  /*1a70*/  PRMT R43, R74, 0x7604, R43 ;  /* 0x000076044a2b7816 */ /* 0x010fc6000000002b */
[----:B------:R-:W4:Y:S04]  /*1a80*/  LDS.U8 R66, [R8+0x5000] ;  /* 0x0050000008427984 */ /* 0x000f280000000000 */
[----:B------:R-:W4:Y:S01]  /*1a90*/  LDS.U8 R70, [R8+0x5008] ;  /* 0x0050080008467984 */ /* 0x000f220000000000 */
[----:B------:R-:W-:-:S03]  /*1aa0*/  PRMT R45, R78, 0x7604, R45 ;  /* 0x000076044e2d7816 */ /* 0x000fc6000000002d */
[----:B------:R-:W4:Y:S01]  /*1ab0*/  LDS.U8 R76, [R8+0x5400] ;  /* 0x00540000084c7984 */ /* 0x000f220000000000 */
[----:B--2---:R-:W-:-:S03]  /*1ac0*/  PRMT R15, R24, 0x7054, R15 ;  /* 0x00007054180f7816 */ /* 0x004fc6000000000f */
[----:B------:R-:W2:Y:S01]  /*1ad0*/  LDS.U8 R80, [R8+0x5408] ;  /* 0x0054080008507984 */ /* 0x000ea20000000000 */
[----:B------:R-:W-:-:S03]  /*1ae0*/  PRMT R21, R30, 0x7054, R21 ;  /* 0x000070541e157816 */ /* 0x000fc60000000015 */
[----:B------:R-:W2:Y:S01]  /*1af0*/  LDS.U8 R11, [R8+0x840] ;  /* 0x00084000080b7984 */ /* 0x000ea20000000000 */
[----:B0-----:R-:W-:-:S03]  /*1b00*/  PRMT R23, R36, 0x7054, R23 ;  /* 0x0000705424177816 */ /* 0x001fc60000000017 */
[----:B------:R-:W0:Y:S01]  /*1b10*/  LDS.U8 R25, [R8+0x848] ;  /* 0x0008480008197984 */ /* 0x000e220000000000 */
[----:B------:R-:W-:-:S03]  /*1b20*/  PRMT R29, R40, 0x7054, R29 ;  /* 0x00007054281d7816 */ /* 0x000fc6000000001d */
[----:B------:R-:W0:Y:S01]  /*1b30*/  LDS.U8 R13, [R8+0xc40] ;  /* 0x000c4000080d7984 */ /* 0x000e220000000000 */
[----:B-1----:R-:W-:-:S03]  /*1b40*/  PRMT R31, R46, 0x7054, R31 ;  /* 0x000070542e1f7816 */ /* 0x002fc6000000001f */
[----:B------:R-:W1:Y:S01]  /*1b50*/  LDS.U8 R27, [R8+0xc48] ;  /* 0x000c4800081b7984 */ /* 0x000e620000000000 */
[----:B------:R-:W-:-:S03]  /*1b60*/  PRMT R33, R50, 0x7054, R33 ;  /* 0x0000705432217816 */ /* 0x000fc60000000021 */
[----:B------:R-:W1:Y:S01]  /*1b70*/  LDS.U8 R96, [R8+0x4840] ;  /* 0x0048400008607984 */ /* 0x000e620000000000 */
[----:B---3--:R-:W-:-:S03]  /*1b80*/  PRMT R35, R56, 0x7054, R35 ;  /* 0x0000705438237816 */ /* 0x008fc60000000023 */
[----:B------:R-:W3:Y:S01]  /*1b90*/  LDS.U8 R32, [R8+0x4848] ;  /* 0x0048480008207984 */ /* 0x000ee20000000000 */
[----:B------:R-:W-:-:S03]  /*1ba0*/  PRMT R37, R60, 0x7054, R37 ;  /* 0x000070543c257816 */ /* 0x000fc60000000025 */
[----:B------:R-:W3:Y:S01]  /*1bb0*/  LDS.U8 R98, [R8+0x4c40] ;  /* 0x004c400008627984 */ /* 0x000ee20000000000 */
[----:B----4-:R-:W-:-:S03]  /*1bc0*/  PRMT R39, R66, 0x7054, R39 ;  /* 0x0000705442277816 */ /* 0x010fc60000000027 */
[----:B------:R-:W4:Y:S01]  /*1bd0*/  LDS.U8 R42, [R8+0x4c48] ;  /* 0x004c4800082a7984 */ /* 0x000f220000000000 */
[----:B------:R-:W-:-:S03]  /*1be0*/  PRMT R41, R70, 0x7054, R41 ;  /* 0x0000705446297816 */ /* 0x000fc60000000029 */
        /* <DEDUP_REMOVED lines=15> */
[----:B---3--:R-:W-:Y:S02]  /*1ce0*/  PRMT R97, R32, 0x654, R21 ;  /* 0x0000065420617816 */ /* 0x008fe40000000015 */
[----:B------:R-:W-:Y:S02]  /*1cf0*/  PRMT R98, R98, 0x654, R23 ;  /* 0x0000065462627816 */ /* 0x000fe40000000017 */
[----:B----4-:R-:W-:Y:S02]  /*1d00*/  PRMT R99, R42, 0x654, R29 ;  /* 0x000006542a637816 */ /* 0x010fe4000000001d */
[----:B------:R-:W-:Y:S02]  /*1d10*/  PRMT R100, R100, 0x654, R31 ;  /* 0x0000065464647816 */ /* 0x000fe4000000001f */
[----:B------:R-:W-:Y:S02]  /*1d20*/  PRMT R101, R52, 0x654, R33 ;  /* 0x0000065434657816 */ /* 0x000fe40000000021 */
[----:B--2---:R-:W-:-:S02]  /*1d30*/  PRMT R102, R102, 0x654, R35 ;  /* 0x0000065466667816 */ /* 0x004fc40000000023 */
[----:B------:R-:W-:Y:S02]  /*1d40*/  PRMT R103, R62, 0x654, R37 ;  /* 0x000006543e677816 */ /* 0x000fe40000000025 */
[----:B0-----:R-:W-:Y:S02]  /*1d50*/  PRMT R104, R104, 0x654, R39 ;  /* 0x0000065468687816 */ /* 0x001fe40000000027 */
[----:B------:R-:W-:Y:S02]  /*1d60*/  PRMT R105, R72, 0x654, R41 ;  /* 0x0000065448697816 */ /* 0x000fe40000000029 */
[----:B-1----:R-:W-:Y:S02]  /*1d70*/  PRMT R106, R106, 0x654, R43 ;  /* 0x000006546a6a7816 */ /* 0x002fe4000000002b */
[----:B------:R-:W-:Y:S02]  /*1d80*/  PRMT R107, R82, 0x654, R45 ;  /* 0x00000654526b7816 */ /* 0x000fe4000000002d */
[----:B------:R-:W-:Y:S01]  /*1d90*/  R2UR UR4, R28 ;  /* 0x000000001c0472ca */ /* 0x000fe200000e0000 */
[----:B------:R-:W-:Y:S01]  /*1da0*/  WARPGROUP.ARRIVE ;  /* 0x00000000000079c5 */ /* 0x000fe20000000000 */
[----:B------:R-:W-:-:S11]  /*1db0*/  UMOV UR7, 0x40000040 ;  /* 0x4000004000077882 */ /* 0x000fd60000000000 */
[----:B------:R-:W-:-:S04]  /*1dc0*/  USHF.R.U32.HI UR4, URZ, 0x4, UR4 ;  /* 0x000000043f047899 */ /* 0x000fc80008011604 */
[----:B------:R-:W-:-:S04]  /*1dd0*/  ULOP3.LUT UR4, UR4, 0x3fff, URZ, 0xc0, !UPT ;  /* 0x00003fff04047892 */ /* 0x000fc8000f8ec03f */
[----:B------:R-:W-:-:S04]  /*1de0*/  ULOP3.LUT UR5, UR4, 0x10000, URZ, 0xfc, !UPT ;  /* 0x0001000004057892 */ /* 0x000fc8000f8efc3f */
[----:B------:R-:W-:-:S07]  /*1df0*/  ULEA UR4, UR39, UR5, 0x9 ;  /* 0x0000000527047291 */ /* 0x000fce000f8e483f */
[----:B------:R-:W-:Y:S02]  /*1e00*/  UMOV UR6, UR4 ;  /* 0x0000000400067c82 */ /* 0x000fe40008000000 */
[----:B------:R-:W-:Y:S03]  /*1e10*/  QGMMA.64x64x32.F32.E4M3.E5M2 R56, R24, gdesc[UR4], RZ, !UPT, gsb0 ;  /* 0x00e0000418387df3 */ /* 0x000fe6000c0028ff */
[----:B------:R-:W-:Y:S02]  /*1e20*/  WARPGROUP.DEPBAR.LE gsb0, 0x0 ;  /* 0x00008000000079c5 */ /* 0x000fe40000010000 */
[----:B------:R-:W-:-:S06]  /*1e30*/  WARPGROUP.ARRIVE ;  /* 0x00000000000079c5 */ /* 0x000fcc0000000000 */
[----:B------:R-:W-:Y:S01]  /*1e40*/  QGMMA.64x64x32.F32.E4M3.E5M2 R24, R96, gdesc[UR4], RZ, !UPT, gsb0 ;  /* 0x00e0000460187df3 */ /* 0x000fe2000c0028ff */
[----:B------:R-:W-:Y:S01]  /*1e50*/  UIADD3 UR6, UR4, 0x2, URZ ;  /* 0x0000000204067890 */ /* 0x000fe2000fffe03f */
[----:B------:R-:W-:Y:S01]  /*1e60*/  UMOV UR7, 0x40000040 ;  /* 0x4000004000077882 */ /* 0x000fe20000000000 */
[----:B------:R-:W-:Y:S02]  /*1e70*/  WARPGROUP.DEPBAR.LE gsb0, 0x0 ;  /* 0x00008000000079c5 */ /* 0x000fe40000010000 */
[----:B------:R-:W-:-:S06]  /*1e80*/  WARPGROUP.ARRIVE ;  /* 0x00000000000079c5 */ /* 0x000fcc0000000000 */
[----:B------:R-:W-:Y:S03]  /*1e90*/  QGMMA.64x64x32.F32.E4M3.E5M2 R56, R100, gdesc[UR4], R56, gsb0 ;  /* 0x00e0000464387df3 */ /* 0x000fe60008002838 */
[----:B------:R-:W-:Y:S02]  /*1ea0*/  WARPGROUP.DEPBAR.LE gsb0, 0x0 ;  /* 0x00008000000079c5 */ /* 0x000fe40000010000 */
[----:B------:R-:W-:Y:S04]  /*1eb0*/  LDS.U8 R10, [R9+0x1800] ;  /* 0x00180000090a7984 */ /* 0x000fe80000000000 */
[----:B------:R-:W0:Y:S01]  /*1ec0*/  LDS.U8 R11, [R9+0x1840] ;  /* 0x00184000090b7984 */ /* 0x000e220000000000 */
[----:B------:R-:W-:-:S06]  /*1ed0*/  WARPGROUP.ARRIVE ;  /* 0x00000000000079c5 */ /* 0x000fcc0000000000 */
[----:B------:R-:W-:Y:S01]  /*1ee0*/  QGMMA.64x64x32.F32.E4M3.E5M2 R24, R104, gdesc[UR4], R24, gsb0 ;  /* 0x00e0000468187df3 */ /* 0x000fe20008002818 */
[----:B------:R-:W-:Y:S01]  /*1ef0*/  UIADD3 UR6, UR4, 0x4, URZ ;  /* 0x0000000404067890 */ /* 0x000fe2000fffe03f */
[----:B------:R-:W-:Y:S01]  /*1f00*/  UMOV UR7, 0x40000040 ;  /* 0x4000004000077882 */ /* 0x000fe20000000000 */
[----:B------:R-:W-:Y:S01]  /*1f10*/  UIADD3 UR4, UR4, 0x6, URZ ;  /* 0x0000000604047890 */ /* 0x000fe2000fffe03f */
[----:B0-----:R-:W-:Y:S01]  /*1f20*/  PRMT R10, R11, 0x7604, R10 ;  /* 0x000076040b0a7816 */ /* 0x001fe2000000000a */
[----:B------:R-:W-:Y:S02]  /*1f30*/  WARPGROUP.DEPBAR.LE gsb0, 0x0 ;  /* 0x00008000000079c5 */ /* 0x000fe40000010000 */
[----:B------:R-:W-:Y:S04]  /*1f40*/  LDS.U8 R12, [R9+0x1808] ;  /* 0x00180800090c7984 */ /* 0x000fe80000000000 */
[----:B------:R-:W0:Y:S04]  /*1f50*/  LDS.U8 R21, [R9+0x1848] ;  /* 0x0018480009157984 */ /* 0x000e280000000000 */
[----:B------:R-:W-:Y:S04]  /*1f60*/  LDS.U8 R14, [R9+0x1c00] ;  /* 0x001c0000090e7984 */ /* 0x000fe80000000000 */
[----:B------:R-:W1:Y:S04]  /*1f70*/  LDS.U8 R95, [R9+0x1c40] ;  /* 0x001c4000095f7984 */ /* 0x000e680000000000 */
[----:B------:R-:W-:Y:S04]  /*1f80*/  LDS.U8 R20, [R9+0x1c08] ;  /* 0x001c080009147984 */ /* 0x000fe80000000000 */
[----:B------:R-:W2:Y:S04]  /*1f90*/  LDS.U8 R103, [R9+0x1c48] ;  /* 0x001c480009677984 */ /* 0x000ea80000000000 */
[----:B------:R-:W3:Y:S04]  /*1fa0*/  LDS.U8 R13, [R8+0x1800] ;  /* 0x00180000080d7984 */ /* 0x000ee80000000000 */
[----:B------:R-:W4:Y:S04]  /*1fb0*/  LDS.U8 R23, [R8+0x1808] ;  /* 0x0018080008177984 */ /* 0x000f280000000000 */
[----:B------:R-:W4:Y:S04]  /*1fc0*/  LDS.U8 R99, [R8+0x1c00] ;  /* 0x001c000008637984 */ /* 0x000f280000000000 */
[----:B------:R-:W4:Y:S04]  /*1fd0*/  LDS.U8 R105, [R8+0x1c08] ;  /* 0x001c080008697984 */ /* 0x000f280000000000 */
[----:B------:R-:W4:Y:S04]  /*1fe0*/  LDS.U8 R15, [R8+0x1840] ;  /* 0x00184000080f7984 */ /* 0x000f280000000000 */
[----:B------:R-:W4:Y:S01]  /*1ff0*/  LDS.U8 R97, [R8+0x1848] ;  /* 0x0018480008617984 */ /* 0x000f220000000000 */
[----:B0-----:R-:W-:-:S03]  /*2000*/  PRMT R12, R21, 0x7604, R12 ;  /* 0x00007604150c7816 */ /* 0x001fc6000000000c */
[----:B------:R-:W0:Y:S04]  /*2010*/  LDS.U8 R101, [R8+0x1c40] ;  /* 0x001c400008657984 */ /* 0x000e280000000000 */
[----:B------:R-:W0:Y:S01]  /*2020*/  LDS.U8 R107, [R8+0x1c48] ;  /* 0x001c4800086b7984 */ /* 0x000e220000000000 */
[----:B-1----:R-:W-:-:S03]  /*2030*/  PRMT R14, R95, 0x7604, R14 ;  /* 0x000076045f0e7816 */ /* 0x002fc6000000000e */
[----:B------:R-:W-:Y:S01]  /*2040*/  LDS.U8 R22, [R9+0x5800] ;  /* 0x0058000009167984 */ /* 0x000fe20000000000 */
[----:B--2---:R-:W-:-:S03]  /*2050*/  PRMT R20, R103, 0x7604, R20 ;  /* 0x0000760467147816 */ /* 0x004fc60000000014 */
[----:B------:R-:W1:Y:S01]  /*2060*/  LDS.U8 R109, [R9+0x5840] ;  /* 0x00584000096d7984 */ /* 0x000e620000000000 */
[----:B---3--:R-:W-:-:S03]  /*2070*/  PRMT R10, R13, 0x7054, R10 ;  /* 0x000070540d0a7816 */ /* 0x008fc6000000000a */
[----:B------:R-:W-:Y:S01]  /*2080*/  LDS.U8 R94, [R9+0x5808] ;  /* 0x00580800095e7984 */ /* 0x000fe20000000000 */
[----:B----4-:R-:W-:-:S03]  /*2090*/  PRMT R12, R23, 0x7054, R12 ;  /* 0x00007054170c7816 */ /* 0x010fc6000000000c */
[----:B------:R-:W2:Y:S01]  /*20a0*/  LDS.U8 R115, [R9+0x5848] ;  /* 0x0058480009737984 */ /* 0x000ea20000000000 */
[----:B------:R-:W-:-:S03]  /*20b0*/  PRMT R14, R99, 0x7054, R14 ;  /* 0x00007054630e7816 */ /* 0x000fc6000000000e */
[----:B------:R-:W-:Y:S01]  /*20c0*/  LDS.U8 R100, [R9+0x5c00] ;  /* 0x005c000009647984 */ /* 0x000fe20000000000 */
[----:B------:R-:W-:-:S03]  /*20d0*/  PRMT R20, R105, 0x7054, R20 ;  /* 0x0000705469147816 */ /* 0x000fc60000000014 */
[----:B------:R-:W3:Y:S01]  /*20e0*/  LDS.U8 R121, [R9+0x5c40] ;  /* 0x005c400009797984 */ /* 0x000ee20000000000 */
[----:B------:R-:W-:-:S03]  /*20f0*/  PRMT R96, R15, 0x654, R10 ;  /* 0x000006540f607816 */ /* 0x000fc6000000000a */
[----:B------:R-:W-:Y:S01]  /*2100*/  LDS.U8 R104, [R9+0x5c08] ;  /* 0x005c080009687984 */ /* 0x000fe20000000000 */
[----:B------:R-:W-:-:S03]  /*2110*/  PRMT R97, R97, 0x654, R12 ;  /* 0x0000065461617816 */ /* 0x000fc6000000000c */
[----:B------:R-:W4:Y:S01]  /*2120*/  LDS.U8 R125, [R9+0x5c48] ;  /* 0x005c4800097d7984 */ /* 0x000f220000000000 */
[----:B0-----:R-:W-:-:S03]  /*2130*/  PRMT R98, R101, 0x654, R14 ;  /* 0x0000065465627816 */ /* 0x001fc6000000000e */
[----:B------:R-:W0:Y:S01]  /*2140*/  LDS.U8 R111, [R8+0x5800] ;  /* 0x00580000086f7984 */ /* 0x000e220000000000 */
[----:B------:R-:W-:-:S03]  /*2150*/  PRMT R99, R107, 0x654, R20 ;  /* 0x000006546b637816 */ /* 0x000fc60000000014 */
[----:B------:R-:W0:Y:S04]  /*2160*/  LDS.U8 R117, [R8+0x5808] ;  /* 0x0058080008757984 */ /* 0x000e280000000000 */
[----:B------:R-:W0:Y:S04]  /*2170*/  LDS.U8 R123, [R8+0x5c00] ;  /* 0x005c0000087b7984 */ /* 0x000e280000000000 */
[----:B------:R-:W0:Y:S01]  /*2180*/  LDS.U8 R127, [R8+0x5c08] ;  /* 0x005c0800087f7984 */ /* 0x000e220000000000 */
[----:B-1----:R-:W-:-:S03]  /*2190*/  PRMT R22, R109, 0x7604, R22 ;  /* 0x000076046d167816 */ /* 0x002fc60000000016 */
[----:B------:R-:W1:Y:S04]  /*21a0*/  LDS.U8 R113, [R8+0x5840] ;  /* 0x0058400008717984 */ /* 0x000e680000000000 */
[----:B------:R-:W1:Y:S01]  /*21b0*/  LDS.U8 R119, [R8+0x5848] ;  /* 0x0058480008777984 */ /* 0x000e620000000000 */
[----:B--2---:R-:W-:-:S03]  /*21c0*/  PRMT R94, R115, 0x7604, R94 ;  /* 0x00007604735e7816 */ /* 0x004fc6000000005e */
[----:B------:R-:W2:Y:S04]  /*21d0*/  LDS.U8 R102, [R8+0x5c40] ;  /* 0x005c400008667984 */ /* 0x000ea80000000000 */
[----:B------:R-:W2:Y:S01]  /*21e0*/  LDS.U8 R129, [R8+0x5c48] ;  /* 0x005c480008817984 */ /* 0x000ea20000000000 */
[----:B------:R-:W-:Y:S01]  /*21f0*/  WARPGROUP.ARRIVE ;  /* 0x00000000000079c5 */ /* 0x000fe20000000000 */
[----:B---3--:R-:W-:-:S05]  /*2200*/  PRMT R100, R121, 0x7604, R100 ;  /* 0x0000760479647816 */ /* 0x008fca0000000064 */
[----:B------:R-:W-:Y:S01]  /*2210*/  QGMMA.64x64x32.F32.E4M3.E5M2 R56, R96, gdesc[UR4], R56, gsb0 ;  /* 0x00e0000460387df3 */ /* 0x000fe20008002838 */
[----:B----4-:R-:W-:Y:S02]  /*2220*/  PRMT R104, R125, 0x7604, R104 ;  /* 0x000076047d687816 */ /* 0x010fe40000000068 */
[----:B0-----:R-:W-:Y:S02]  /*2230*/  PRMT R22, R111, 0x7054, R22 ;  /* 0x000070546f167816 */ /* 0x001fe40000000016 */
[----:B------:R-:W-:Y:S02]  /*2240*/  PRMT R94, R117, 0x7054, R94 ;  /* 0x00007054755e7816 */ /* 0x000fe4000000005e */
[----:B------:R-:W-:Y:S02]  /*2250*/  PRMT R123, R123, 0x7054, R100 ;  /* 0x000070547b7b7816 */ /* 0x000fe40000000064 */
[----:B------:R-:W-:Y:S02]  /*2260*/  PRMT R104, R127, 0x7054, R104 ;  /* 0x000070547f687816 */ /* 0x000fe40000000068 */
[----:B-1----:R-:W-:-:S02]  /*2270*/  PRMT R100, R113, 0x654, R22 ;  /* 0x0000065471647816 */ /* 0x002fc40000000016 */
[----:B------:R-:W-:Y:S02]  /*2280*/  PRMT R101, R119, 0x654, R94 ;  /* 0x0000065477657816 */ /* 0x000fe4000000005e */
[----:B--2---:R-:W-:Y:S02]  /*2290*/  PRMT R102, R102, 0x654, R123 ;  /* 0x0000065466667816 */ /* 0x004fe4000000007b */
[----:B------:R-:W-:Y:S01]  /*22a0*/  PRMT R103, R129, 0x654, R104 ;  /* 0x0000065481677816 */ /* 0x000fe20000000068 */
[----:B------:R-:W-:Y:S02]  /*22b0*/  WARPGROUP.DEPBAR.LE gsb0, 0x0 ;  /* 0x00008000000079c5 */ /* 0x000fe40000010000 */
[----:B------:R-:W-:Y:S04]  /*22c0*/  LDS.U8 R10, [R9+0x2000] ;  /* 0x00200000090a7984 */ /* 0x000fe80000000000 */
[----:B------:R-:W0:Y:S01]  /*22d0*/  LDS.U8 R11, [R9+0x2040] ;  /* 0x00204000090b7984 */ /* 0x000e220000000000 */
[----:B------:R-:W-:-:S06]  /*22e0*/  WARPGROUP.ARRIVE ;  /* 0x00000000000079c5 */ /* 0x000fcc0000000000 */
[----:B------:R-:W-:Y:S01]  /*22f0*/  QGMMA.64x64x32.F32.E4M3.E5M2 R24, R100, gdesc[UR4], R24, gsb0 ;  /* 0x00e0000464187df3 */ /* 0x000fe20008002818 */
[----:B------:R-:W-:Y:S01]  /*2300*/  UMOV UR6, UR4 ;  /* 0x0000000400067c82 */ /* 0x000fe20008000000 */
[----:B------:R-:W-:Y:S01]  /*2310*/  UMOV UR7, 0x40000040 ;  /* 0x4000004000077882 */ /* 0x000fe20000000000 */
        /* <DEDUP_REMOVED lines=57> */
[----:B------:R-:W-:-:S03]  /*26b0*/  WARPGROUP.DEPBAR.LE gsb0, 0x0 ;  /* 0x00008000000079c5 */ /* 0x000fc60000010000 */
[----:B------:R-:W-:-:S06]  /*26c0*/  WARPGROUP.ARRIVE ;  /* 0x00000000000079c5 */ /* 0x000fcc0000000000 */
[----:B------:R-:W-:Y:S03]  /*26d0*/  QGMMA.64x64x32.F32.E4M3.E5M2 R24, R108, gdesc[UR4], R24, gsb0 ;  /* 0x00e000046c187df3 */ /* 0x000fe60008002818 */
[----:B------:R-:W-:Y:S02]  /*26e0*/  WARPGROUP.DEPBAR.LE gsb0, 0x0 ;  /* 0x00008000000079c5 */ /* 0x000fe40000010000 */
[----:B------:R-:W-:Y:S05]  /*26f0*/  @!P2 BRA `(.L_x_22) ;  /* 0x000000240078a947 */ /* 0x000fea0003800000 */
[----:B------:R-:W-:Y:S05]  /*2700*/  @!P0 BRA `(.L_x_23) ;  /* 0x0000000000048947 */ /* 0x000fea0003800000 */
[----:B------:R-:W-:Y:S01]  /*2710*/  BPT.TRAP 0x1 ;  /* 0x000000040000795c */ /* 0x000fe20000300000 */
.L_x_23:
[----:B------:R-:W-:-:S05]  /*2720*/  IMAD.SHL.U32 R112, R3, 0x8000, RZ ;  /* 0x0000800003707824 */ /* 0x000fca00078e00ff */
[----:B------:R-:W-:-:S05]  /*2730*/  IADD3 R9, R0, R112, R5 ;  /* 0x0000007000097210 */ /* 0x000fca0007ffe005 */
[----:B------:R-:W-:Y:S01]  /*2740*/  IMAD.IADD R98, R4, 0x1, R9 ;  /* 0x0000000104627824 */ /* 0x000fe200078e0209 */
[----:B------:R-:W-:Y:S06]  /*2750*/  @P1 BRA `(.L_x_24) ;  /* 0x0000000000081947 */ /* 0x000fec0003800000 */
[----:B------:R-:W0:Y:S02]  /*2760*/  SYNCS.PHASECHK.TRANS64.TRYWAIT P1, [R6+URZ], R7 ;  /* 0x00000007060075a7 */ /* 0x000e24000802017f */
[----:B0-----:R-:W-:Y:S05]  /*2770*/  @!P1 BRA `(.L_x_25) ;  /* 0x0000009000c89947 */ /* 0x001fea0003800000 */
.L_x_24:
[----:B0-----:R-:W-:Y:S01]  /*2780*/  LDS.U8 R6, [R9+0x800] ;  /* 0x0008000009067984 */ /* 0x001fe20000000000 */
[----:B------:R-:W0:Y:S03]  /*2790*/  LDC R100, c[0x0][0x28c] ;  /* 0x0000a300ff647b82 */ /* 0x000e260000000800 */
[----:B------:R-:W1:Y:S04]  /*27a0*/  LDS.U8 R7, [R9+0x840] ;  /* 0x0008400009077984 */ /* 0x000e680000000000 */
[----:B------:R-:W-:Y:S04]  /*27b0*/  LDS.U8 R8, [R9+0x808] ;  /* 0x0008080009087984 */ /* 0x000fe80000000000 */
[----:B------:R-:W2:Y:S04]  /*27c0*/  LDS.U8 R15, [R9+0x848] ;  /* 0x00084800090f7984 */ /* 0x000ea80000000000 */
[----:B------:R-:W-:Y:S04]  /*27d0*/  LDS.U8 R10, [R9+0xc00] ;  /* 0x000c0000090a7984 */ /* 0x000fe80000000000 */
[----:B------:R-:W3:Y:S04]  /*27e0*/  LDS.U8 R23, [R9+0xc40] ;  /* 0x000c400009177984 */ /* 0x000ee80000000000 */
[----:B------:R-:W-:Y:S01]  /*27f0*/  LDS.U8 R12, [R9+0xc08] ;  /* 0x000c0800090c7984 */ /* 0x000fe20000000000 */
[----:B0-----:R-:W-:-:S03]  /*2800*/  ISETP.GE.AND P1, PT, R100, 0x101, PT ;  /* 0x000001016400780c */ /* 0x001fc60003f26270 */
[----:B------:R-:W0:Y:S04]  /*2810*/  LDS.U8 R99, [R9+0xc48] ;  /* 0x000c480009637984 */ /* 0x000e280000000000 */
[----:B------:R-:W-:Y:S04]  /*2820*/  LDS.U8 R20, [R9+0x4800] ;  /* 0x0048000009147984 */ /* 0x000fe80000000000 */
[----:B------:R-:W4:Y:S04]  /*2830*/  LDS.U8 R105, [R9+0x4840] ;  /* 0x0048400009697984 */ /* 0x000f280000000000 */
[----:B------:R-:W-:Y:S04]  /*2840*/  LDS.U8 R22, [R9+0x4808] ;  /* 0x0048080009167984 */ /* 0x000fe80000000000 */
[----:B------:R-:W4:Y:S01]  /*2850*/  LDS.U8 R111, [R9+0x4848] ;  /* 0x00484800096f7984 */ /* 0x000f220000000000 */
[----:B-1----:R-:W-:Y:S01]  /*2860*/  PRMT R6, R7, 0x7604, R6 ;  /* 0x0000760407067816 */ /* 0x002fe20000000006 */
[----:B------:R-:W-:-:S02]  /*2870*/  IMAD.U32 R7, RZ, RZ, UR39 ;  /* 0x00000027ff077e24 */ /* 0x000fc4000f8e00ff */
[----:B------:R-:W-:Y:S04]  /*2880*/  LDS.U8 R94, [R9+0x4c00] ;  /* 0x004c0000095e7984 */ /* 0x000fe80000000000 */
[----:B------:R-:W1:Y:S01]  /*2890*/  LDS.U8 R117, [R9+0x4c40] ;  /* 0x004c400009757984 */ /* 0x000e620000000000 */
[----:B--2---:R-:W-:-:S03]  /*28a0*/  PRMT R8, R15, 0x7604, R8 ;  /* 0x000076040f087816 */ /* 0x004fc60000000008 */
[----:B------:R-:W-:Y:S04]  /*28b0*/  LDS.U8 R96, [R9+0x4c08] ;  /* 0x004c080009607984 */ /* 0x000fe80000000000 */
[----:B------:R-:W2:Y:S01]  /*28c0*/  LDS.U8 R121, [R9+0x4c48] ;  /* 0x004c480009797984 */ /* 0x000ea20000000000 */
[----:B---3--:R-:W-:-:S03]  /*28d0*/  PRMT R10, R23, 0x7604, R10 ;  /* 0x00007604170a7816 */ /* 0x008fc6000000000a */
[----:B------:R-:W3:Y:S04]  /*28e0*/  LDS.U8 R11, [R98+0x800] ;  /* 0x00080000620b7984 */ /* 0x000ee80000000000 */
[----:B------:R-:W3:Y:S01]  /*28f0*/  LDS.U8 R21, [R98+0x808] ;  /* 0x0008080062157984 */ /* 0x000ee20000000000 */
[----:B0-----:R-:W-:-:S03]  /*2900*/  PRMT R12, R99, 0x7604, R12 ;  /* 0x00007604630c7816 */ /* 0x001fc6000000000c */
[----:B------:R-:W0:Y:S04]  /*2910*/  LDS.U8 R95, [R98+0xc00] ;  /* 0x000c0000625f7984 */ /* 0x000e280000000000 */
[----:B------:R-:W0:Y:S01]  /*2920*/  LDS.U8 R103, [R98+0xc08] ;  /* 0x000c080062677984 */ /* 0x000e220000000000 */
[----:B----4-:R-:W-:-:S03]  /*2930*/  PRMT R20, R105, 0x7604, R20 ;  /* 0x0000760469147816 */ /* 0x010fc60000000014 */
[----:B------:R-:W4:Y:S04]  /*2940*/  LDS.U8 R107, [R98+0x4800] ;  /* 0x00480000626b7984 */ /* 0x000f280000000000 */
[----:B------:R-:W4:Y:S01]  /*2950*/  LDS.U8 R113, [R98+0x4808] ;  /* 0x0048080062717984 */ /* 0x000f220000000000 */
[----:B------:R-:W-:-:S03]  /*2960*/  PRMT R22, R111, 0x7604, R22 ;  /* 0x000076046f167816 */ /* 0x000fc60000000016 */
[----:B------:R-:W4:Y:S04]  /*2970*/  LDS.U8 R119, [R98+0x4c00] ;  /* 0x004c000062777984 */ /* 0x000f280000000000 */
[----:B------:R-:W4:Y:S01]  /*2980*/  LDS.U8 R123, [R98+0x4c08] ;  /* 0x004c0800627b7984 */ /* 0x000f220000000000 */
[----:B-1----:R-:W-:-:S03]  /*2990*/  PRMT R94, R117, 0x7604, R94 ;  /* 0x00007604755e7816 */ /* 0x002fc6000000005e */
[----:B------:R-:W1:Y:S04]  /*29a0*/  LDS.U8 R13, [R98+0x840] ;  /* 0x00084000620d7984 */ /* 0x000e680000000000 */
[----:B------:R-:W1:Y:S01]  /*29b0*/  LDS.U8 R101, [R98+0x848] ;  /* 0x0008480062657984 */ /* 0x000e620000000000 */
[----:B--2---:R-:W-:-:S03]  /*29c0*/  PRMT R96, R121, 0x7604, R96 ;  /* 0x0000760479607816 */ /* 0x004fc60000000060 */
[----:B------:R-:W2:Y:S01]  /*29d0*/  LDS.U8 R97, [R98+0xc40] ;  /* 0x000c400062617984 */ /* 0x000ea20000000000 */
[----:B---3--:R-:W-:-:S03]  /*29e0*/  PRMT R6, R11, 0x7054, R6 ;  /* 0x000070540b067816 */ /* 0x008fc60000000006 */
[----:B------:R-:W3:Y:S01]  /*29f0*/  LDS.U8 R14, [R98+0xc48] ;  /* 0x000c4800620e7984 */ /* 0x000ee20000000000 */
[----:B------:R-:W-:-:S03]  /*2a00*/  PRMT R8, R21, 0x7054, R8 ;  /* 0x0000705415087816 */ /* 0x000fc60000000008 */
[----:B------:R-:W3:Y:S01]  /*2a10*/  LDS.U8 R109, [R98+0x4840] ;  /* 0x00484000626d7984 */ /* 0x000ee20000000000 */
[----:B0-----:R-:W-:-:S03]  /*2a20*/  PRMT R10, R95, 0x7054, R10 ;  /* 0x000070545f0a7816 */ /* 0x001fc6000000000a */
[----:B------:R-:W0:Y:S01]  /*2a30*/  LDS.U8 R115, [R98+0x4848] ;  /* 0x0048480062737984 */ /* 0x000e220000000000 */
[----:B------:R-:W-:-:S03]  /*2a40*/  PRMT R103, R103, 0x7054, R12 ;  /* 0x0000705467677816 */ /* 0x000fc6000000000c */
[----:B------:R-:W0:Y:S01]  /*2a50*/  LDS.U8 R9, [R98+0x4c40] ;  /* 0x004c400062097984 */ /* 0x000e220000000000 */
[----:B----4-:R-:W-:-:S03]  /*2a60*/  PRMT R20, R107, 0x7054, R20 ;  /* 0x000070546b147816 */ /* 0x010fc60000000014 */
[----:B------:R-:W4:Y:S01]  /*2a70*/  LDS.U8 R125, [R98+0x4c48] ;  /* 0x004c4800627d7984 */ /* 0x000f220000000000 */
[----:B------:R-:W-:Y:S02]  /*2a80*/  PRMT R22, R113, 0x7054, R22 ;  /* 0x0000705471167816 */ /* 0x000fe40000000016 */
[----:B------:R-:W-:Y:S02]  /*2a90*/  PRMT R94, R119, 0x7054, R94 ;  /* 0x00007054775e7816 */ /* 0x000fe4000000005e */
[----:B------:R-:W-:Y:S02]  /*2aa0*/  PRMT R96, R123, 0x7054, R96 ;  /* 0x000070547b607816 */ /* 0x000fe40000000060 */
[----:B-1----:R-:W-:Y:S02]  /*2ab0*/  PRMT R100, R13, 0x654, R6 ;  /* 0x000006540d647816 */ /* 0x002fe40000000006 */
[----:B------:R-:W-:Y:S02]  /*2ac0*/  PRMT R101, R101, 0x654, R8 ;  /* 0x0000065465657816 */ /* 0x000fe40000000008 */
[----:B--2---:R-:W-:-:S02]  /*2ad0*/  PRMT R102, R97, 0x654, R10 ;  /* 0x0000065461667816 */ /* 0x004fc4000000000a */
[----:B---3--:R-:W-:Y:S02]  /*2ae0*/  PRMT R103, R14, 0x654, R103 ;  /* 0x000006540e677816 */ /* 0x008fe40000000067 */
[----:B------:R-:W-:Y:S02]  /*2af0*/  PRMT R104, R109, 0x654, R20 ;  /* 0x000006546d687816 */ /* 0x000fe40000000014 */
[----:B0-----:R-:W-:Y:S02]  /*2b00*/  PRMT R105, R115, 0x654, R22 ;  /* 0x0000065473697816 */ /* 0x001fe40000000016 */
[----:B------:R-:W-:Y:S02]  /*2b10*/  PRMT R106, R9, 0x654, R94 ;  /* 0x00000654096a7816 */ /* 0x000fe4000000005e */
[----:B----4-:R-:W-:Y:S01]  /*2b20*/  PRMT R107, R125, 0x654, R96 ;  /* 0x000006547d6b7816 */ /* 0x010fe20000000060 */
[----:B------:R-:W-:Y:S06]  /*2b30*/  @!P1 BRA `(.L_x_26) ;  /* 0x0000001000dc9947 */ /* 0x000fec0003800000 */
[----:B------:R-:W-:Y:S01]  /*2b40*/  R2UR UR7, R3 ;  /* 0x00000000030772ca */ /* 0x000fe200000e0000 */
[----:B------:R-:W-:Y:S01]  /*2b50*/  UIADD3 UR4, UR40, -0x1, URZ ;  /* 0xffffffff28047890 */ /* 0x000fe2000fffe03f */
[----:B------:R-:W-:-:S05]  /*2b60*/  IMAD.U32 R7, RZ, RZ, UR39 ;  /* 0x00000027ff077e24 */ /* 0x000fca000f8e00ff */
[----:B------:R-:W-:-:S08]  /*2b70*/  IMAD.U32 R6, RZ, RZ, UR4 ;  /* 0x00000004ff067e24 */ /* 0x000fd0000f8e00ff */
.L_x_34:
[----:B------:R-:W-:-:S04]  /*2b80*/  UIADD3 UR4, UR7, 0x1, URZ ;  /* 0x0000000107047890 */ /* 0x000fc8000fffe03f */
[----:B------:R-:W-:-:S04]  /*2b90*/  UISETP.NE.AND UP0, UPT, UR4, 0x5, UPT ;  /* 0x000000050400788c */ /* 0x000fc8000bf05270 */
[----:B------:R-:W-:Y:S02]  /*2ba0*/  USEL UR6, URZ, 0x1, UP0 ;  /* 0x000000013f067887 */ /* 0x000fe40008000000 */
[----:B------:R-:W-:-:S04]  /*2bb0*/  USEL UR4, UR4, URZ, UP0 ;  /* 0x0000003f04047287 */ /* 0x000fc80008000000 */
[----:B------:R-:W-:Y:S02]  /*2bc0*/  LOP3.LUT R93, R93, UR6, RZ, 0x3c, !PT ;  /* 0x000000065d5d7c12 */ /* 0x000fe4000f8e3cff */
[----:B------:R-:W-:Y:S01]  /*2bd0*/  IMAD.U32 R3, RZ, RZ, UR4 ;  /* 0x00000004ff037e24 */ /* 0x000fe2000f8e00ff */
[----:B------:R-:W-:Y:S06]  /*2be0*/  @!P0 BRA `(.L_x_27) ;  /* 0x0000000000048947 */ /* 0x000fec0003800000 */
[----:B------:R-:W-:Y:S01]  /*2bf0*/  BPT.TRAP 0x1 ;  /* 0x000000040000795c */ /* 0x000fe20000300000 */
.L_x_27:
[----:B------:R-:W0:Y:S01]  /*2c00*/  S2UR UR6, SR_CgaCtaId ;  /* 0x00000000000679c3 */ /* 0x000e220000008800 */
[----:B------:R-:W-:Y:S01]  /*2c10*/  UMOV UR4, 0x400 ;  /* 0x0000040000047882 */ /* 0x000fe20000000000 */
[----:B------:R-:W-:Y:S01]  /*2c20*/  SHF.L.U32 R8, R93, 0x1f, RZ ;  /* 0x0000001f5d087819 */ /* 0x000fe200000006ff */
[----:B------:R-:W-:-:S04]  /*2c30*/  IMAD.U32 R10, RZ, RZ, UR7 ;  /* 0x00000007ff0a7e24 */ /* 0x000fc8000f8e00ff */
[----:B------:R-:W-:Y:S01]  /*2c40*/  IMAD R11, R10, 0x8000, R5 ;  /* 0x000080000a0b7824 */ /* 0x000fe200078e0205 */
[----:B0-----:R-:W-:Y:S02]  /*2c50*/  ULEA UR4, UR6, UR4, 0x18 ;  /* 0x0000000406047291 */ /* 0x001fe4000f8ec03f */
[----:B------:R-:W-:-:S03]  /*2c60*/  ULEA UR6, UR7, UR5, 0x9 ;  /* 0x0000000507067291 */ /* 0x000fc6000f8e483f */
[----:B------:R-:W-:Y:S01]  /*2c70*/  UMOV UR7, 0x40000040 ;  /* 0x4000004000077882 */ /* 0x000fe20000000000 */
[----:B------:R-:W-:Y:S01]  /*2c80*/  IMAD.U32 R0, RZ, RZ, UR4 ;  /* 0x00000004ff007e24 */ /* 0x000fe2000f8e00ff */
[----:B------:R-:W-:Y:S01]  /*2c90*/  UMOV UR11, UR7 ;  /* 0x00000007000b7c82 */ /* 0x000fe20008000000 */
[----:B------:R-:W-:Y:S02]  /*2ca0*/  UIADD3 UR4, UR6, 0x2, URZ ;  /* 0x0000000206047890 */ /* 0x000fe4000fffe03f */
[----:B------:R-:W-:Y:S01]  /*2cb0*/  IMAD R9, R3, 0x8, R0 ;  /* 0x0000000803097824 */ /* 0x000fe200078e0200 */
[----:B------:R-:W-:Y:S01]  /*2cc0*/  UMOV UR10, UR6 ;  /* 0x00000006000a7c82 */ /* 0x000fe20008000000 */
[----:B------:R-:W-:Y:S02]  /*2cd0*/  IMAD.IADD R109, R0, 0x1, R11 ;  /* 0x00000001006d7824 */ /* 0x000fe400078e020b */
[----:B------:R0:W1:Y:S01]  /*2ce0*/  SYNCS.PHASECHK.TRANS64.TRYWAIT P1, [R9+URZ], R8 ;  /* 0x00000008090075a7 */ /* 0x000062000802017f */
[----:B------:R-:W-:Y:S01]  /*2cf0*/  WARPGROUP.ARRIVE ;  /* 0x00000000000079c5 */ /* 0x000fe20000000000 */
[----:B------:R-:W-:-:S05]  /*2d00*/  IMAD.IADD R10, R4, 0x1, R109 ;  /* 0x00000001040a7824 */ /* 0x000fca00078e026d */
[----:B------:R-:W-:Y:S03]  /*2d10*/  QGMMA.64x64x32.F32.E4M3.E5M2 R56, R100, gdesc[UR4], R56, gsb0 ;  /* 0x00e0000464387df3 */ /* 0x000fe60008002838 */
[----:B------:R-:W-:Y:S02]  /*2d20*/  WARPGROUP.DEPBAR.LE gsb0, 0x0 ;  /* 0x00008000000079c5 */ /* 0x000fe40000010000 */
[----:B------:R-:W-:Y:S01]  /*2d30*/  LDS.U8 R11, [R109+0x1000] ;  /* 0x001000006d0b7984 */ /* 0x000fe20000000000 */
[----:B------:R-:W-:-:S06]  /*2d40*/  WARPGROUP.ARRIVE ;  /* 0x00000000000079c5 */ /* 0x000fcc0000000000 */
[----:B------:R-:W-:Y:S01]  /*2d50*/  QGMMA.64x64x32.F32.E4M3.E5M2 R24, R104, gdesc[UR8], R24, gsb0 ;  /* 0x00e0000868187df3 */ /* 0x000fe20008002818 */
[----:B------:R-:W-:Y:S01]  /*2d60*/  UMOV UR10, UR4 ;  /* 0x00000004000a7c82 */ /* 0x000fe20008000000 */
[----:B------:R-:W-:Y:S01]  /*2d70*/  UMOV UR11, 0x40000040 ;  /* 0x40000040000b7882 */ /* 0x000fe20000000000 */
[----:B------:R-:W-:Y:S02]  /*2d80*/  WARPGROUP.DEPBAR.LE gsb0, 0x0 ;  /* 0x00008000000079c5 */ /* 0x000fe40000010000 */
[----:B------:R-:W2:Y:S04]  /*2d90*/  LDS.U8 R12, [R109+0x1040] ;  /* 0x001040006d0c7984 */ /* 0x000ea80000000000 */
[----:B------:R-:W-:Y:S04]  /*2da0*/  LDS.U8 R13, [R109+0x1008] ;  /* 0x001008006d0d7984 */ /* 0x000fe80000000000 */
[----:B------:R-:W3:Y:S04]  /*2db0*/  LDS.U8 R20, [R109+0x1048] ;  /* 0x001048006d147984 */ /* 0x000ee80000000000 */
[----:B------:R-:W-:Y:S04]  /*2dc0*/  LDS.U8 R15, [R109+0x1400] ;  /* 0x001400006d0f7984 */ /* 0x000fe80000000000 */
[----:B------:R-:W4:Y:S04]  /*2dd0*/  LDS.U8 R96, [R109+0x1440] ;  /* 0x001440006d607984 */ /* 0x000f280000000000 */
[----:B------:R-:W-:Y:S04]  /*2de0*/  LDS.U8 R21, [R109+0x1408] ;  /* 0x001408006d157984 */ /* 0x000fe80000000000 */
[----:B------:R-:W0:Y:S04]  /*2df0*/  LDS.U8 R104, [R109+0x1448] ;  /* 0x001448006d687984 */ /* 0x000e280000000000 */
[----:B------:R-:W1:Y:S04]  /*2e00*/  LDS.U8 R14, [R10+0x1000] ;  /* 0x001000000a0e7984 */ /* 0x000e680000000000 */
[----:B------:R-:W1:Y:S04]  /*2e10*/  LDS.U8 R22, [R10+0x1008] ;  /* 0x001008000a167984 */ /* 0x000e680000000000 */
[----:B------:R-:W1:Y:S04]  /*2e20*/  LDS.U8 R98, [R10+0x1400] ;  /* 0x001400000a627984 */ /* 0x000e680000000000 */
[----:B------:R-:W1:Y:S01]  /*2e30*/  LDS.U8 R106, [R10+0x1408] ;  /* 0x001408000a6a7984 */ /* 0x000e620000000000 */
[----:B--2---:R-:W-:-:S03]  /*2e40*/  PRMT R11, R12, 0x7604, R11 ;  /* 0x000076040c0b7816 */ /* 0x004fc6000000000b */
[----:B------:R-:W2:Y:S04]  /*2e50*/  LDS.U8 R100, [R10+0x1040] ;  /* 0x001040000a647984 */ /* 0x000ea80000000000 */
[----:B------:R-:W2:Y:S01]  /*2e60*/  LDS.U8 R94, [R10+0x1048] ;  /* 0x001048000a5e7984 */ /* 0x000ea20000000000 */
[----:B---3--:R-:W-:-:S03]  /*2e70*/  PRMT R13, R20, 0x7604, R13 ;  /* 0x00007604140d7816 */ /* 0x008fc6000000000d */
[----:B------:R-:W3:Y:S04]  /*2e80*/  LDS.U8 R102, [R10+0x1440] ;  /* 0x001440000a667984 */ /* 0x000ee80000000000 */
[----:B------:R-:W3:Y:S01]  /*2e90*/  LDS.U8 R108, [R10+0x1448] ;  /* 0x001448000a6c7984 */ /* 0x000ee20000000000 */
[----:B----4-:R-:W-:-:S03]  /*2ea0*/  PRMT R15, R96, 0x7604, R15 ;  /* 0x00007604600f7816 */ /* 0x010fc6000000000f */
[----:B------:R-:W-:Y:S01]  /*2eb0*/  LDS.U8 R23, [R109+0x5000] ;  /* 0x005000006d177984 */ /* 0x000fe20000000000 */
[----:B0-----:R-:W-:-:S03]  /*2ec0*/  PRMT R21, R104, 0x7604, R21 ;  /* 0x0000760468157816 */ /* 0x001fc60000000015 */
[----:B------:R-:W0:Y:S01]  /*2ed0*/  LDS.U8 R110, [R109+0x5040] ;  /* 0x005040006d6e7984 */ /* 0x000e220000000000 */
[----:B-1----:R-:W-:-:S03]  /*2ee0*/  PRMT R11, R14, 0x7054, R11 ;  /* 0x000070540e0b7816 */ /* 0x002fc6000000000b */
[----:B------:R-:W-:Y:S01]  /*2ef0*/  LDS.U8 R95, [R109+0x5008] ;  /* 0x005008006d5f7984 */ /* 0x000fe20000000000 */
[----:B------:R-:W-:-:S03]  /*2f00*/  PRMT R13, R22, 0x7054, R13 ;  /* 0x00007054160d7816 */ /* 0x000fc6000000000d */
[----:B------:R-:W1:Y:S01]  /*2f10*/  LDS.U8 R116, [R109+0x5048] ;  /* 0x005048006d747984 */ /* 0x000e620000000000 */
[----:B------:R-:W-:-:S03]  /*2f20*/  PRMT R15, R98, 0x7054, R15 ;  /* 0x00007054620f7816 */ /* 0x000fc6000000000f */
[----:B------:R-:W-:Y:S01]  /*2f30*/  LDS.U8 R97, [R109+0x5400] ;  /* 0x005400006d617984 */ /* 0x000fe20000000000 */
[----:B------:R-:W-:-:S03]  /*2f40*/  PRMT R21, R106, 0x7054, R21 ;  /* 0x000070546a157816 */ /* 0x000fc60000000015 */
[----:B------:R-:W4:Y:S01]  /*2f50*/  LDS.U8 R122, [R109+0x5440] ;  /* 0x005440006d7a7984 */ /* 0x000f220000000000 */
[----:B--2---:R-:W-:-:S03]  /*2f60*/  PRMT R100, R100, 0x654, R11 ;  /* 0x0000065464647816 */ /* 0x004fc6000000000b */
[----:B------:R-:W-:Y:S01]  /*2f70*/  LDS.U8 R99, [R109+0x5408] ;  /* 0x005408006d637984 */ /* 0x000fe20000000000 */
[----:B------:R-:W-:-:S03]  /*2f80*/  PRMT R101, R94, 0x654, R13 ;  /* 0x000006545e657816 */ /* 0x000fc6000000000d */
[----:B------:R-:W2:Y:S01]  /*2f90*/  LDS.U8 R128, [R109+0x5448] ;  /* 0x005448006d807984 */ /* 0x000ea20000000000 */
[----:B---3--:R-:W-:-:S03]  /*2fa0*/  PRMT R102, R102, 0x654, R15 ;  /* 0x0000065466667816 */ /* 0x008fc6000000000f */
[----:B------:R-:W3:Y:S01]  /*2fb0*/  LDS.U8 R112, [R10+0x5000] ;  /* 0x005000000a707984 */ /* 0x000ee20000000000 */
[----:B------:R-:W-:-:S03]  /*2fc0*/  PRMT R103, R108, 0x654, R21 ;  /* 0x000006546c677816 */ /* 0x000fc60000000015 */
[----:B------:R-:W3:Y:S04]  /*2fd0*/  LDS.U8 R118, [R10+0x5008] ;  /* 0x005008000a767984 */ /* 0x000ee80000000000 */
[----:B------:R-:W3:Y:S04]  /*2fe0*/  LDS.U8 R124, [R10+0x5400] ;  /* 0x005400000a7c7984 */ /* 0x000ee80000000000 */
[----:B------:R-:W3:Y:S01]  /*2ff0*/  LDS.U8 R130, [R10+0x5408] ;  /* 0x005408000a827984 */ /* 0x000ee20000000000 */
[----:B0-----:R-:W-:-:S03]  /*3000*/  PRMT R23, R110, 0x7604, R23 ;  /* 0x000076046e177816 */ /* 0x001fc60000000017 */
[----:B------:R-:W0:Y:S04]  /*3010*/  LDS.U8 R114, [R10+0x5040] ;  /* 0x005040000a727984 */ /* 0x000e280000000000 */
[----:B------:R-:W0:Y:S01]  /*3020*/  LDS.U8 R120, [R10+0x5048] ;  /* 0x005048000a787984 */ /* 0x000e220000000000 */
[----:B-1----:R-:W-:-:S03]  /*3030*/  PRMT R95, R116, 0x7604, R95 ;  /* 0x00007604745f7816 */ /* 0x002fc6000000005f */
[----:B------:R-:W1:Y:S04]  /*3040*/  LDS.U8 R126, [R10+0x5440] ;  /* 0x005440000a7e7984 */ /* 0x000e680000000000 */
[----:B------:R-:W1:Y:S01]  /*3050*/  LDS.U8 R132, [R10+0x5448] ;  /* 0x005448000a847984 */ /* 0x000e620000000000 */
[----:B------:R-:W-:Y:S01]  /*3060*/  WARPGROUP.ARRIVE ;  /* 0x00000000000079c5 */ /* 0x000fe20000000000 */
[----:B----4-:R-:W-:-:S05]  /*3070*/  PRMT R97, R122, 0x7604, R97 ;  /* 0x000076047a617816 */ /* 0x010fca0000000061 */
[----:B------:R-:W-:Y:S01]  /*3080*/  QGMMA.64x64x32.F32.E4M3.E5M2 R56, R100, gdesc[UR8], R56, gsb0 ;  /* 0x00e0000864387df3 */ /* 0x000fe20008002838 */
[----:B--2---:R-:W-:Y:S02]  /*3090*/  PRMT R99, R128, 0x7604, R99 ;  /* 0x0000760480637816 */ /* 0x004fe40000000063 */
[----:B---3--:R-:W-:Y:S02]  /*30a0*/  PRMT R23, R112, 0x7054, R23 ;  /* 0x0000705470177816 */ /* 0x008fe40000000017 */
[----:B------:R-:W-:Y:S02]  /*30b0*/  PRMT R95, R118, 0x7054, R95 ;  /* 0x00007054765f7816 */ /* 0x000fe4000000005f */
[----:B------:R-:W-:Y:S02]  /*30c0*/  PRMT R97, R124, 0x7054, R97 ;  /* 0x000070547c617816 */ /* 0x000fe40000000061 */
[----:B------:R-:W-:Y:S02]  /*30d0*/  PRMT R99, R130, 0x7054, R99 ;  /* 0x0000705482637816 */ /* 0x000fe40000000063 */
[----:B0-----:R-:W-:-:S02]  /*30e0*/  PRMT R104, R114, 0x654, R23 ;  /* 0x0000065472687816 */ /* 0x001fc40000000017 */
[----:B------:R-:W-:Y:S02]  /*30f0*/  PRMT R105, R120, 0x654, R95 ;  /* 0x0000065478697816 */ /* 0x000fe4000000005f */
[----:B-1----:R-:W-:Y:S02]  /*3100*/  PRMT R106, R126, 0x654, R97 ;  /* 0x000006547e6a7816 */ /* 0x002fe40000000061 */
[----:B------:R-:W-:Y:S01]  /*3110*/  PRMT R107, R132, 0x654, R99 ;  /* 0x00000654846b7816 */ /* 0x000fe20000000063 */
[----:B------:R-:W-:Y:S02]  /*3120*/  WARPGROUP.DEPBAR.LE gsb0, 0x0 ;  /* 0x00008000000079c5 */ /* 0x000fe40000010000 */
[----:B------:R-:W-:Y:S04]  /*3130*/  LDS.U8 R11, [R109+0x1800] ;  /* 0x001800006d0b7984 */ /* 0x000fe80000000000 */
[----:B------:R-:W0:Y:S01]  /*3140*/  LDS.U8 R12, [R109+0x1840] ;  /* 0x001840006d0c7984 */ /* 0x000e220000000000 */
[----:B------:R-:W-:-:S06]  /*3150*/  WARPGROUP.ARRIVE ;  /* 0x00000000000079c5 */ /* 0x000fcc0000000000 */
[----:B------:R-:W-:Y:S01]  /*3160*/  QGMMA.64x64x32.F32.E4M3.E5M2 R24, R104, gdesc[UR8], R24, gsb0 ;  /* 0x00e0000868187df3 */ /* 0x000fe20008002818 */
[----:B0-----:R-:W-:Y:S02]  /*3170*/  PRMT R11, R12, 0x7604, R11 ;  /* 0x000076040c0b7816 */ /* 0x001fe4000000000b */
[----:B------:R-:W-:Y:S02]  /*3180*/  WARPGROUP.DEPBAR.LE gsb0, 0x0 ;  /* 0x00008000000079c5 */ /* 0x000fe40000010000 */
[----:B------:R-:W-:Y:S04]  /*3190*/  LDS.U8 R15, [R109+0x1c00] ;  /* 0x001c00006d0f7984 */ /* 0x000fe80000000000 */
[----:B------:R-:W0:Y:S04]  /*31a0*/  LDS.U8 R98, [R109+0x1c40] ;  /* 0x001c40006d627984 */ /* 0x000e280000000000 */
[----:B------:R-:W-:Y:S04]  /*31b0*/  LDS.U8 R97, [R109+0x5c00] ;  /* 0x005c00006d617984 */ /* 0x000fe80000000000 */
[----:B------:R-:W1:Y:S04]  /*31c0*/  LDS.U8 R122, [R109+0x5c40] ;  /* 0x005c40006d7a7984 */ /* 0x000e680000000000 */
[----:B------:R-:W-:Y:S04]  /*31d0*/  LDS.U8 R13, [R109+0x1808] ;  /* 0x001808006d0d7984 */ /* 0x000fe80000000000 */
[----:B------:R-:W2:Y:S04]  /*31e0*/  LDS.U8 R20, [R109+0x1848] ;  /* 0x001848006d147984 */ /* 0x000ea80000000000 */
[----:B------:R-:W-:Y:S04]  /*31f0*/  LDS.U8 R21, [R109+0x1c08] ;  /* 0x001c08006d157984 */ /* 0x000fe80000000000 */
[----:B------:R-:W3:Y:S04]  /*3200*/  LDS.U8 R104, [R109+0x1c48] ;  /* 0x001c48006d687984 */ /* 0x000ee80000000000 */
[----:B------:R-:W-:Y:S04]  /*3210*/  LDS.U8 R23, [R109+0x5800] ;  /* 0x005800006d177984 */ /* 0x000fe80000000000 */
[----:B------:R-:W4:Y:S04]  /*3220*/  LDS.U8 R110, [R109+0x5840] ;  /* 0x005840006d6e7984 */ /* 0x000f280000000000 */
[----:B------:R-:W-:Y:S04]  /*3230*/  LDS.U8 R95, [R109+0x5808] ;  /* 0x005808006d5f7984 */ /* 0x000fe80000000000 */
[----:B------:R-:W4:Y:S01]  /*3240*/  LDS.U8 R116, [R109+0x5848] ;  /* 0x005848006d747984 */ /* 0x000f220000000000 */
[----:B0-----:R-:W-:-:S03]  /*3250*/  PRMT R15, R98, 0x7604, R15 ;  /* 0x00007604620f7816 */ /* 0x001fc6000000000f */
[----:B------:R-:W-:Y:S04]  /*3260*/  LDS.U8 R99, [R109+0x5c08] ;  /* 0x005c08006d637984 */ /* 0x000fe80000000000 */
[----:B------:R-:W0:Y:S01]  /*3270*/  LDS.U8 R126, [R109+0x5c48] ;  /* 0x005c48006d7e7984 */ /* 0x000e220000000000 */
[----:B-1----:R-:W-:-:S03]  /*3280*/  PRMT R97, R122, 0x7604, R97 ;  /* 0x000076047a617816 */ /* 0x002fc60000000061 */
        /* <DEDUP_REMOVED lines=9> */
[----:B------:R-:W4:Y:S04]  /*3320*/  LDS.U8 R118, [R10+0x5808] ;  /* 0x005808000a767984 */ /* 0x000f280000000000 */
[----:B------:R-:W4:Y:S01]  /*3330*/  LDS.U8 R128, [R10+0x5c08] ;  /* 0x005c08000a807984 */ /* 0x000f220000000000 */
[----:B------:R-:W-:-:S03]  /*3340*/  PRMT R95, R116, 0x7604, R95 ;  /* 0x00007604745f7816 */ /* 0x000fc6000000005f */
[----:B------:R-:W4:Y:S04]  /*3350*/  LDS.U8 R102, [R10+0x1c40] ;  /* 0x001c40000a667984 */ /* 0x000f280000000000 */
[----:B------:R-:W4:Y:S01]  /*3360*/  LDS.U8 R103, [R10+0x5c40] ;  /* 0x005c40000a677984 */ /* 0x000f220000000000 */
[----:B0-----:R-:W-:-:S03]  /*3370*/  PRMT R99, R126, 0x7604, R99 ;  /* 0x000076047e637816 */ /* 0x001fc60000000063 */
[----:B------:R-:W0:Y:S01]  /*3380*/  LDS.U8 R96, [R10+0x1840] ;  /* 0x001840000a607984 */ /* 0x000e220000000000 */
[----:B-1----:R-:W-:-:S03]  /*3390*/  PRMT R15, R100, 0x7054, R15 ;  /* 0x00007054640f7816 */ /* 0x002fc6000000000f */
[----:B------:R-:W1:Y:S01]  /*33a0*/  LDS.U8 R94, [R10+0x1848] ;  /* 0x001848000a5e7984 */ /* 0x000e620000000000 */
[----:B------:R-:W-:-:S03]  /*33b0*/  PRMT R124, R124, 0x7054, R97 ;  /* 0x000070547c7c7816 */ /* 0x000fc60000000061 */
[----:B------:R-:W1:Y:S01]  /*33c0*/  LDS.U8 R108, [R10+0x1c48] ;  /* 0x001c48000a6c7984 */ /* 0x000e620000000000 */
[----:B--2---:R-:W-:-:S03]  /*33d0*/  PRMT R11, R14, 0x7054, R11 ;  /* 0x000070540e0b7816 */ /* 0x004fc6000000000b */
[----:B------:R-:W2:Y:S01]  /*33e0*/  LDS.U8 R114, [R10+0x5840] ;  /* 0x005840000a727984 */ /* 0x000ea20000000000 */
[----:B------:R-:W-:-:S03]  /*33f0*/  PRMT R13, R22, 0x7054, R13 ;  /* 0x00007054160d7816 */ /* 0x000fc6000000000d */
[----:B------:R-:W2:Y:S01]  /*3400*/  LDS.U8 R120, [R10+0x5848] ;  /* 0x005848000a787984 */ /* 0x000ea20000000000 */
[----:B---3--:R-:W-:-:S03]  /*3410*/  PRMT R21, R106, 0x7054, R21 ;  /* 0x000070546a157816 */ /* 0x008fc60000000015 */
[----:B------:R-:W3:Y:S01]  /*3420*/  LDS.U8 R105, [R10+0x5c48] ;  /* 0x005c48000a697984 */ /* 0x000ee20000000000 */
[----:B------:R-:W-:Y:S02]  /*3430*/  PRMT R23, R112, 0x7054, R23 ;  /* 0x0000705470177816 */ /* 0x000fe40000000017 */
[----:B----4-:R-:W-:Y:S02]  /*3440*/  PRMT R95, R118, 0x7054, R95 ;  /* 0x00007054765f7816 */ /* 0x010fe4000000005f */
[----:B------:R-:W-:Y:S02]  /*3450*/  PRMT R128, R128, 0x7054, R99 ;  /* 0x0000705480807816 */ /* 0x000fe40000000063 */
[----:B------:R-:W-:Y:S02]  /*3460*/  PRMT R98, R102, 0x654, R15 ;  /* 0x0000065466627816 */ /* 0x000fe4000000000f */
[----:B------:R-:W-:Y:S02]  /*3470*/  PRMT R102, R103, 0x654, R124 ;  /* 0x0000065467667816 */ /* 0x000fe4000000007c */
[----:B0-----:R-:W-:-:S02]  /*3480*/  PRMT R96, R96, 0x654, R11 ;  /* 0x0000065460607816 */ /* 0x001fc4000000000b */
[----:B-1----:R-:W-:Y:S02]  /*3490*/  PRMT R97, R94, 0x654, R13 ;  /* 0x000006545e617816 */ /* 0x002fe4000000000d */
[----:B------:R-:W-:Y:S02]  /*34a0*/  PRMT R99, R108, 0x654, R21 ;  /* 0x000006546c637816 */ /* 0x000fe40000000015 */
[----:B--2---:R-:W-:Y:S02]  /*34b0*/  PRMT R100, R114, 0x654, R23 ;  /* 0x0000065472647816 */ /* 0x004fe40000000017 */
[----:B------:R-:W-:Y:S02]  /*34c0*/  PRMT R101, R120, 0x654, R95 ;  /* 0x0000065478657816 */ /* 0x000fe4000000005f */
[----:B---3--:R-:W-:Y:S01]  /*34d0*/  PRMT R103, R105, 0x654, R128 ;  /* 0x0000065469677816 */ /* 0x008fe20000000080 */
[----:B------:R-:W-:Y:S06]  /*34e0*/  @!P0 BRA `(.L_x_28) ;  /* 0x0000000000048947 */ /* 0x000fec0003800000 */
[----:B------:R-:W-:Y:S01]  /*34f0*/  BPT.TRAP 0x1 ;  /* 0x000000040000795c */ /* 0x000fe20000300000 */
.L_x_28:
[----:B------:R-:W-:Y:S01]  /*3500*/  IMAD R11, R7, 0x8, R0 ;  /* 0x00000008070b7824 */ /* 0x000fe200078e0200 */
[----:B------:R-:W-:-:S03]  /*3510*/  ISETP.GT.U32.AND P2, PT, R19, 0x1, PT ;  /* 0x000000011300780c */ /* 0x000fc60003f44070 */
[----:B------:R-:W-:-:S05]  /*3520*/  VIADD R11, R11, 0x28 ;  /* 0x000000280b0b7836 */ /* 0x000fca0000000000 */
[----:B------:R-:W-:-:S04]  /*3530*/  PRMT R11, RZ, 0x654, R11 ;  /* 0x00000654ff0b7816 */ /* 0x000fc8000000000b */
[----:B------:R0:W-:Y:S01]  /*3540*/  SYNCS.ARRIVE.TRANS64.RED.A1T0 RZ, [R11+URZ], RZ ;  /* 0x000000ff0bff79a7 */ /* 0x0001e2000810043f */
[----:B------:R-:W-:Y:S05]  /*3550*/  @P2 BRA `(.L_x_29) ;  /* 0x0000000000042947 */ /* 0x000fea0003800000 */
[----:B------:R-:W-:Y:S01]  /*3560*/  BPT.TRAP 0x1 ;  /* 0x000000040000795c */ /* 0x000fe20000300000 */
.L_x_29:
[----:B------:R-:W-:Y:S01]  /*3570*/  UIADD3 UR4, UR6, 0x4, URZ ;  /* 0x0000000406047890 */ /* 0x000fe2000fffe03f */
[----:B------:R-:W-:Y:S01]  /*3580*/  WARPGROUP.ARRIVE ;  /* 0x00000000000079c5 */ /* 0x000fe20000000000 */
[----:B------:R-:W-:Y:S01]  /*3590*/  UMOV UR11, 0x40000040 ;  /* 0x40000040000b7882 */ /* 0x000fe20000000000 */
[----:B------:R-:W-:-:S04]  /*35a0*/  VIADD R7, R7, 0x1 ;  /* 0x0000000107077836 */ /* 0x000fc80000000000 */
[----:B------:R-:W-:Y:S01]  /*35b0*/  UMOV UR10, UR4 ;  /* 0x00000004000a7c82 */ /* 0x000fe20008000000 */
[C---:B------:R-:W-:Y:S01]  /*35c0*/  ISETP.NE.AND P2, PT, R7.reuse, 0x5, PT ;  /* 0x000000050700780c */ /* 0x040fe20003f45270 */
[----:B------:R-:W-:Y:S03]  /*35d0*/  QGMMA.64x64x32.F32.E4M3.E5M2 R56, R96, gdesc[UR8], R56, gsb0 ;  /* 0x00e0000860387df3 */ /* 0x000fe60008002838 */
[----:B------:R-:W-:Y:S01]  /*35e0*/  SEL R7, R7, RZ, P2 ;  /* 0x000000ff07077207 */ /* 0x000fe20001000000 */
[----:B------:R-:W-:Y:S02]  /*35f0*/  WARPGROUP.DEPBAR.LE gsb0, 0x0 ;  /* 0x00008000000079c5 */ /* 0x000fe40000010000 */
[----:B0-----:R-:W-:Y:S04]  /*3600*/  LDS.U8 R11, [R109+0x2000] ;  /* 0x002000006d0b7984 */ /* 0x001fe80000000000 */
        /* <DEDUP_REMOVED lines=60> */
.L_x_30:
[----:B------:R-:W-:Y:S01]  /*39d0*/  IMAD.SHL.U32 R112, R3, 0x8000, RZ ;  /* 0x0000800003707824 */ /* 0x000fe200078e00ff */
[----:B------:R-:W-:Y:S04]  /*39e0*/  BSSY B0, `(.L_x_31) ;  /* 0x0000006000007945 */ /* 0x000fe80003800000 */
[----:B------:R-:W-:-:S05]  /*39f0*/  IADD3 R131, R0, R112, R5 ;  /* 0x0000007000837210 */ /* 0x000fca0007ffe005 */
[----:B------:R-:W-:Y:S01]  /*3a00*/  IMAD.IADD R102, R4, 0x1, R131 ;  /* 0x0000000104667824 */ /* 0x000fe200078e0283 */
[----:B------:R-:W-:Y:S06]  /*3a10*/  @P1 BRA `(.L_x_32) ;  /* 0x0000000000081947 */ /* 0x000fec0003800000 */
[----:B------:R-:W0:Y:S02]  /*3a20*/  SYNCS.PHASECHK.TRANS64.TRYWAIT P1, [R9+URZ], R8 ;  /* 0x00000008090075a7 */ /* 0x000e24000802017f */
[----:B0-----:R-:W-:Y:S05]  /*3a30*/  @!P1 BRA `(.L_x_33) ;  /* 0x00000080002c9947 */ /* 0x001fea0003800000 */
.L_x_32:
[----:B------:R-:W-:Y:S05]  /*3a40*/  BSYNC B0 ;  /* 0x0000000000007941 */ /* 0x000fea0003800000 */
.L_x_31:
[----:B------:R-:W-:Y:S01]  /*3a50*/  LDS.U8 R12, [R131+0xc00] ;  /* 0x000c0000830c7984 */ /* 0x000fe20000000000 */
[----:B------:R-:W-:Y:S05]  /*3a60*/  WARPSYNC.ALL ;  /* 0x0000000000007948 */ /* 0x000fea0003800000 */
[----:B------:R-:W1:Y:S04]  /*3a70*/  LDS.U8 R23, [R131+0xc40] ;  /* 0x000c400083177984 */ /* 0x000e680000000000 */
[----:B0-----:R-:W-:Y:S04]  /*3a80*/  LDS.U8 R8, [R131+0x800] ;  /* 0x0008000083087984 */ /* 0x001fe80000000000 */
[----:B------:R-:W0:Y:S04]  /*3a90*/  LDS.U8 R9, [R131+0x840] ;  /* 0x0008400083097984 */ /* 0x000e280000000000 */
        /* <DEDUP_REMOVED lines=8> */
[----:B-1----:R-:W-:-:S03]  /*3b20*/  PRMT R12, R23, 0x7604, R12 ;  /* 0x00007604170c7816 */ /* 0x002fc6000000000c */
[----:B------:R-:W-:Y:S04]  /*3b30*/  LDS.U8 R94, [R131+0x4c00] ;  /* 0x004c0000835e7984 */ /* 0x000fe80000000000 */
[----:B------:R-:W1:Y:S01]  /*3b40*/  LDS.U8 R127, [R131+0x4c40] ;  /* 0x004c4000837f7984 */ /* 0x000e620000000000 */
[----:B0-----:R-:W-:-:S03]  /*3b50*/  PRMT R8, R9, 0x7604, R8 ;  /* 0x0000760409087816 */ /* 0x001fc60000000008 */
[----:B------:R-:W-:Y:S04]  /*3b60*/  LDS.U8 R100, [R131+0x4c08] ;  /* 0x004c080083647984 */ /* 0x000fe80000000000 */
[----:B------:R-:W0:Y:S01]  /*3b70*/  LDS.U8 R133, [R131+0x4c48] ;  /* 0x004c480083857984 */ /* 0x000e220000000000 */
        /* <DEDUP_REMOVED lines=15> */
[----:B0-----:R-:W-:-:S03]  /*3c70*/  PRMT R100, R133, 0x7604, R100 ;  /* 0x0000760485647816 */ /* 0x001fc60000000064 */
[----:B------:R-:W0:Y:S01]  /*3c80*/  LDS.U8 R101, [R102+0x848] ;  /* 0x0008480066657984 */ /* 0x000e220000000000 */
[----:B--2---:R-:W-:-:S03]  /*3c90*/  PRMT R12, R95, 0x7054, R12 ;  /* 0x000070545f0c7816 */ /* 0x004fc6000000000c */
[----:B------:R-:W2:Y:S01]  /*3ca0*/  LDS.U8 R113, [R102+0xc48] ;  /* 0x000c480066717984 */ /* 0x000ea20000000000 */
[----:B------:R-:W-:-:S03]  /*3cb0*/  PRMT R8, R11, 0x7054, R8 ;  /* 0x000070540b087816 */ /* 0x000fc60000000008 */
[----:B------:R-:W2:Y:S01]  /*3cc0*/  LDS.U8 R119, [R102+0x4840] ;  /* 0x0048400066777984 */ /* 0x000ea20000000000 */
[----:B---3--:R-:W-:-:S03]  /*3cd0*/  PRMT R10, R21, 0x7054, R10 ;  /* 0x00007054150a7816 */ /* 0x008fc6000000000a */
[----:B------:R-:W3:Y:S01]  /*3ce0*/  LDS.U8 R125, [R102+0x4848] ;  /* 0x00484800667d7984 */ /* 0x000ee20000000000 */
[----:B------:R-:W-:-:S03]  /*3cf0*/  PRMT R14, R107, 0x7054, R14 ;  /* 0x000070546b0e7816 */ /* 0x000fc6000000000e */
[----:B------:R-:W3:Y:S01]  /*3d00*/  LDS.U8 R131, [R102+0x4c40] ;  /* 0x004c400066837984 */ /* 0x000ee20000000000 */
[----:B----4-:R-:W-:-:S03]  /*3d10*/  PRMT R20, R117, 0x7054, R20 ;  /* 0x0000705475147816 */ /* 0x010fc60000000014 */
[----:B------:R1:W4:Y:S01]  /*3d20*/  LDS.U8 R114, [R102+0x4c48] ;  /* 0x004c480066727984 */ /* 0x0003220000000000 */
[----:B------:R-:W-:Y:S02]  /*3d30*/  PRMT R22, R123, 0x7054, R22 ;  /* 0x000070547b167816 */ /* 0x000fe40000000016 */
[----:B------:R-:W-:Y:S02]  /*3d40*/  PRMT R94, R129, 0x7054, R94 ;  /* 0x00007054815e7816 */ /* 0x000fe4000000005e */
[----:B------:R-:W-:Y:S02]  /*3d50*/  PRMT R135, R135, 0x7054, R100 ;  /* 0x0000705487877816 */ /* 0x000fe40000000064 */
[----:B-1----:R-:W-:Y:S02]  /*3d60*/  PRMT R102, R103, 0x654, R12 ;  /* 0x0000065467667816 */ /* 0x002fe4000000000c */
[----:B------:R-:W-:Y:S02]  /*3d70*/  PRMT R100, R13, 0x654, R8 ;  /* 0x000006540d647816 */ /* 0x000fe40000000008 */
[----:B0-----:R-:W-:-:S02]  /*3d80*/  PRMT R101, R101, 0x654, R10 ;  /* 0x0000065465657816 */ /* 0x001fc4000000000a */
[----:B--2---:R-:W-:Y:S02]  /*3d90*/  PRMT R103, R113, 0x654, R14 ;  /* 0x0000065471677816 */ /* 0x004fe4000000000e */
[----:B------:R-:W-:Y:S02]  /*3da0*/  PRMT R104, R119, 0x654, R20 ;  /* 0x0000065477687816 */ /* 0x000fe40000000014 */
[----:B---3--:R-:W-:Y:S02]  /*3db0*/  PRMT R105, R125, 0x654, R22 ;  /* 0x000006547d697816 */ /* 0x008fe40000000016 */
[----:B------:R-:W-:Y:S02]  /*3dc0*/  PRMT R106, R131, 0x654, R94 ;  /* 0x00000654836a7816 */ /* 0x000fe4000000005e */
[----:B----4-:R-:W-:Y:S01]  /*3dd0*/  PRMT R107, R114, 0x654, R135 ;  /* 0x00000654726b7816 */ /* 0x010fe20000000087 */
[----:B------:R-:W-:Y:S01]  /*3de0*/  UIADD3 UR4, UR6, 0x6, URZ ;  /* 0x0000000606047890 */ /* 0x000fe2000fffe03f */
[----:B------:R-:W-:Y:S01]  /*3df0*/  WARPGROUP.ARRIVE ;  /* 0x00000000000079c5 */ /* 0x000fe20000000000 */
[----:B------:R-:W-:Y:S01]  /*3e00*/  UMOV UR7, 0x40000040 ;  /* 0x4000004000077882 */ /* 0x000fe20000000000 */
[C---:B------:R-:W-:Y:S01]  /*3e10*/  ISETP.GT.AND P1, PT, R6.reuse, 0x2, PT ;  /* 0x000000020600780c */ /* 0x040fe20003f24270 */
[----:B------:R-:W-:-:S03]  /*3e20*/  VIADD R6, R6, 0xffffffff ;  /* 0xffffffff06067836 */ /* 0x000fc60000000000 */
[----:B------:R-:W-:Y:S02]  /*3e30*/  UMOV UR6, UR4 ;  /* 0x0000000400067c82 */ /* 0x000fe40008000000 */
[----:B------:R-:W-:Y:S03]  /*3e40*/  QGMMA.64x64x32.F32.E4M3.E5M2 R56, R96, gdesc[UR4], R56, gsb0 ;  /* 0x00e0000460387df3 */ /* 0x000fe60008002838 */
[----:B------:R-:W-:Y:S02]  /*3e50*/  WARPGROUP.DEPBAR.LE gsb0, 0x0 ;  /* 0x00008000000079c5 */ /* 0x000fe40000010000 */
[----:B------:R-:W-:-:S06]  /*3e60*/  WARPGROUP.ARRIVE ;  /* 0x00000000000079c5 */ /* 0x000fcc0000000000 */
[----:B------:R-:W-:Y:S01]  /*3e70*/  QGMMA.64x64x32.F32.E4M3.E5M2 R24, R108, gdesc[UR4], R24, gsb0 ;  /* 0x00e000046c187df3 */ /* 0x000fe20008002818 */
[----:B------:R-:W-:Y:S02]  /*3e80*/  R2UR UR7, R3 ;  /* 0x00000000030772ca */ /* 0x000fe400000e0000 */
[----:B------:R-:W-:Y:S02]  /*3e90*/  WARPGROUP.DEPBAR.LE gsb0, 0x0 ;  /* 0x00008000000079c5 */ /* 0x000fe40000010000 */
[----:B------:R-:W-:Y:S11]  /*3ea0*/  @P1 BRA `(.L_x_34) ;  /* 0xffffffec00341947 */ /* 0x000ff6000383ffff */
.L_x_26:
[----:B------:R-:W-:Y:S01]  /*3eb0*/  IMAD.MOV.U32 R9, RZ, RZ, 0x40000040 ;  /* 0x40000040ff097424 */ /* 0x000fe200078e00ff */
[----:B------:R-:W-:Y:S01]  /*3ec0*/  LEA R8, R3, UR5, 0x9 ;  /* 0x0000000503087c11 */ /* 0x000fe2000f8e48ff */
[----:B------:R-:W-:Y:S01]  /*3ed0*/  WARPGROUP.ARRIVE ;  /* 0x00000000000079c5 */ /* 0x000fe20000000000 */
[----:B------:R-:W-:Y:S02]  /*3ee0*/  IADD3 R5, R0, R112, R5 ;  /* 0x0000007000057210 */ /* 0x000fe40007ffe005 */
[C---:B------:R-:W-:Y:S01]  /*3ef0*/  R2UR UR6, R8.reuse ;  /* 0x00000000080672ca */ /* 0x040fe200000e0000 */
[----:B------:R-:W-:Y:S01]  /*3f00*/  VIADD R10, R8, 0x2 ;  /* 0x00000002080a7836 */ /* 0x000fe20000000000 */
[C---:B------:R-:W-:Y:S01]  /*3f10*/  R2UR UR7, R9.reuse ;  /* 0x00000000090772ca */ /* 0x040fe200000e0000 */
[----:B------:R-:W-:Y:S01]  /*3f20*/  IMAD.IADD R4, R4, 0x1, R5 ;  /* 0x0000000104047824 */ /* 0x000fe200078e0205 */
[----:B------:R-:W-:Y:S02]  /*3f30*/  R2UR UR10, R8 ;  /* 0x00000000080a72ca */ /* 0x000fe400000e0000 */
[----:B------:R-:W-:-:S09]  /*3f40*/  R2UR UR11, R9 ;  /* 0x00000000090b72ca */ /* 0x000fd200000e0000 */
[----:B------:R-:W-:Y:S01]  /*3f50*/  QGMMA.64x64x32.F32.E4M3.E5M2 R56, R100, gdesc[UR4], R56, gsb0 ;  /* 0x00e0000464387df3 */ /* 0x000fe20008002838 */
[----:B------:R-:W-:Y:S02]  /*3f60*/  R2UR UR6, R10 ;  /* 0x000000000a0672ca */ /* 0x000fe400000e0000 */
[----:B------:R-:W-:Y:S02]  /*3f70*/  WARPGROUP.DEPBAR.LE gsb0, 0x0 ;  /* 0x00008000000079c5 */ /* 0x000fe40000010000 */
[----:B------:R-:W-:Y:S01]  /*3f80*/  LDS.U8 R3, [R5+0x1000] ;  /* 0x0010000005037984 */ /* 0x000fe20000000000 */
[----:B------:R-:W-:-:S06]  /*3f90*/  WARPGROUP.ARRIVE ;  /* 0x00000000000079c5 */ /* 0x000fcc0000000000 */
[----:B------:R-:W-:Y:S01]  /*3fa0*/  QGMMA.64x64x32.F32.E4M3.E5M2 R24, R104, gdesc[UR8], R24, gsb0 ;  /* 0x00e0000868187df3 */ /* 0x000fe20008002818 */
[----:B------:R-:W-:Y:S02]  /*3fb0*/  R2UR UR10, R10 ;  /* 0x000000000a0a72ca */ /* 0x000fe400000e0000 */
[----:B------:R-:W-:Y:S02]  /*3fc0*/  WARPGROUP.DEPBAR.LE gsb0, 0x0 ;  /* 0x00008000000079c5 */ /* 0x000fe40000010000 */
[----:B------:R-:W-:Y:S04]  /*3fd0*/  LDS.U8 R11, [R5+0x1008] ;  /* 0x00100800050b7984 */ /* 0x000fe80000000000 */
[----:B------:R-:W0:Y:S04]  /*3fe0*/  LDS.U8 R14, [R5+0x1048] ;  /* 0x00104800050e7984 */ /* 0x000e280000000000 */
[----:B------:R-:W1:Y:S04]  /*3ff0*/  LDS.U8 R6, [R5+0x1040] ;  /* 0x0010400005067984 */ /* 0x000e680000000000 */
[----:B------:R-:W-:Y:S04]  /*4000*/  LDS.U8 R15, [R5+0x1400] ;  /* 0x00140000050f7984 */ /* 0x000fe80000000000 */
[----:B------:R-:W2:Y:S04]  /*4010*/  LDS.U8 R22, [R5+0x1440] ;  /* 0x0014400005167984 */ /* 0x000ea80000000000 */
[----:B------:R-:W-:Y:S04]  /*4020*/  LDS.U8 R21, [R5+0x1408] ;  /* 0x0014080005157984 */ /* 0x000fe80000000000 */
[----:B------:R-:W3:Y:S04]  /*4030*/  LDS.U8 R100, [R5+0x1448] ;  /* 0x0014480005647984 */ /* 0x000ee80000000000 */
[----:B------:R-:W4:Y:S04]  /*4040*/  LDS.U8 R12, [R4+0x1000] ;  /* 0x00100000040c7984 */ /* 0x000f280000000000 */
[----:B------:R-:W4:Y:S04]  /*4050*/  LDS.U8 R13, [R4+0x1008] ;  /* 0x00100800040d7984 */ /* 0x000f280000000000 */
[----:B------:R-:W4:Y:S04]  /*4060*/  LDS.U8 R94, [R4+0x1400] ;  /* 0x00140000045e7984 */ /* 0x000f280000000000 */
[----:B------:R-:W4:Y:S04]  /*4070*/  LDS.U8 R102, [R4+0x1408] ;  /* 0x0014080004667984 */ /* 0x000f280000000000 */
[----:B------:R-:W4:Y:S01]  /*4080*/  LDS.U8 R96, [R4+0x1040] ;  /* 0x0010400004607984 */ /* 0x000f220000000000 */
[----:B0-----:R-:W-:Y:S01]  /*4090*/  PRMT R14, R14, 0x7604, R11 ;  /* 0x000076040e0e7816 */ /* 0x001fe2000000000b */
[----:B------:R-:W-:-:S02]  /*40a0*/  IMAD.MOV.U32 R11, RZ, RZ, 0x40000040 ;  /* 0x40000040ff0b7424 */ /* 0x000fc400078e00ff */
[----:B------:R-:W0:Y:S01]  /*40b0*/  LDS.U8 R20, [R4+0x1048] ;  /* 0x0010480004147984 */ /* 0x000e220000000000 */
[----:B-1----:R-:W-:Y:S02]  /*40c0*/  PRMT R3, R6, 0x7604, R3 ;  /* 0x0000760406037816 */ /* 0x002fe40000000003 */
[C---:B------:R-:W-:Y:S01]  /*40d0*/  R2UR UR7, R11.reuse ;  /* 0x000000000b0772ca */ /* 0x040fe200000e0000 */
[----:B------:R-:W1:Y:S01]  /*40e0*/  LDS.U8 R98, [R4+0x1440] ;  /* 0x0014400004627984 */ /* 0x000e620000000000 */
[----:B------:R-:W-:-:S03]  /*40f0*/  R2UR UR11, R11 ;  /* 0x000000000b0b72ca */ /* 0x000fc600000e0000 */
[----:B------:R-:W1:Y:S01]  /*4100*/  LDS.U8 R104, [R4+0x1448] ;  /* 0x0014480004687984 */ /* 0x000e620000000000 */
[----:B--2---:R-:W-:-:S03]  /*4110*/  PRMT R15, R22, 0x7604, R15 ;  /* 0x00007604160f7816 */ /* 0x004fc6000000000f */
[----:B------:R-:W-:Y:S01]  /*4120*/  LDS.U8 R23, [R5+0x5000] ;  /* 0x0050000005177984 */ /* 0x000fe20000000000 */
[----:B---3--:R-:W-:-:S03]  /*4130*/  PRMT R21, R100, 0x7604, R21 ;  /* 0x0000760464157816 */ /* 0x008fc60000000015 */
[----:B------:R-:W2:Y:S01]  /*4140*/  LDS.U8 R106, [R5+0x5040] ;  /* 0x00504000056a7984 */ /* 0x000ea20000000000 */
[----:B----4-:R-:W-:-:S03]  /*4150*/  PRMT R3, R12, 0x7054, R3 ;  /* 0x000070540c037816 */ /* 0x010fc60000000003 */
[----:B------:R-:W-:Y:S01]  /*4160*/  LDS.U8 R93, [R5+0x5008] ;  /* 0x00500800055d7984 */ /* 0x000fe20000000000 */
[----:B------:R-:W-:-:S03]  /*4170*/  PRMT R13, R13, 0x7054, R14 ;  /* 0x000070540d0d7816 */ /* 0x000fc6000000000e */
[----:B------:R-:W3:Y:S01]  /*4180*/  LDS.U8 R112, [R5+0x5048] ;  /* 0x0050480005707984 */ /* 0x000ee20000000000 */
[----:B------:R-:W-:-:S03]  /*4190*/  PRMT R15, R94, 0x7054, R15 ;  /* 0x000070545e0f7816 */ /* 0x000fc6000000000f */
[----:B------:R-:W-:Y:S01]  /*41a0*/  LDS.U8 R95, [R5+0x5400] ;  /* 0x00540000055f7984 */ /* 0x000fe20000000000 */
[----:B------:R-:W-:-:S03]  /*41b0*/  PRMT R21, R102, 0x7054, R21 ;  /* 0x0000705466157816 */ /* 0x000fc60000000015 */
[----:B------:R-:W4:Y:S01]  /*41c0*/  LDS.U8 R118, [R5+0x5440] ;  /* 0x0054400005767984 */ /* 0x000f220000000000 */
[----:B------:R-:W-:-:S03]  /*41d0*/  PRMT R96, R96, 0x654, R3 ;  /* 0x0000065460607816 */ /* 0x000fc60000000003 */
[----:B------:R-:W-:Y:S01]  /*41e0*/  LDS.U8 R101, [R5+0x5408] ;  /* 0x0054080005657984 */ /* 0x000fe20000000000 */
[----:B0-----:R-:W-:-:S03]  /*41f0*/  PRMT R97, R20, 0x654, R13 ;  /* 0x0000065414617816 */ /* 0x001fc6000000000d */
[----:B------:R-:W0:Y:S01]  /*4200*/  LDS.U8 R124, [R5+0x5448] ;  /* 0x00544800057c7984 */ /* 0x000e220000000000 */
[----:B-1----:R-:W-:-:S03]  /*4210*/  PRMT R98, R98, 0x654, R15 ;  /* 0x0000065462627816 */ /* 0x002fc6000000000f */
[----:B------:R-:W1:Y:S01]  /*4220*/  LDS.U8 R108, [R4+0x5000] ;  /* 0x00500000046c7984 */ /* 0x000e620000000000 */
[----:B------:R-:W-:-:S03]  /*4230*/  PRMT R99, R104, 0x654, R21 ;  /* 0x0000065468637816 */ /* 0x000fc60000000015 */
        /* <DEDUP_REMOVED lines=9> */
[----:B------:R-:W-:Y:S01]  /*42d0*/  WARPGROUP.ARRIVE ;  /* 0x00000000000079c5 */ /* 0x000fe20000000000 */
[----:B----4-:R-:W-:-:S05]  /*42e0*/  PRMT R95, R118, 0x7604, R95 ;  /* 0x00007604765f7816 */ /* 0x010fca000000005f */
[----:B------:R-:W-:Y:S01]  /*42f0*/  QGMMA.64x64x32.F32.E4M3.E5M2 R56, R96, gdesc[UR4], R56, gsb0 ;  /* 0x00e0000460387df3 */ /* 0x000fe20008002838 */
[----:B0-----:R-:W-:Y:S02]  /*4300*/  PRMT R101, R124, 0x7604, R101 ;  /* 0x000076047c657816 */ /* 0x001fe40000000065 */
[----:B-1----:R-:W-:Y:S02]  /*4310*/  PRMT R23, R108, 0x7054, R23 ;  /* 0x000070546c177816 */ /* 0x002fe40000000017 */
[----:B------:R-:W-:Y:S02]  /*4320*/  PRMT R93, R114, 0x7054, R93 ;  /* 0x00007054725d7816 */ /* 0x000fe4000000005d */
[----:B------:R-:W-:Y:S01]  /*4330*/  PRMT R95, R120, 0x7054, R95 ;  /* 0x00007054785f7816 */ /* 0x000fe2000000005f */
[----:B------:R-:W-:Y:S02]  /*4340*/  WARPGROUP.DEPBAR.LE gsb0, 0x0 ;  /* 0x00008000000079c5 */ /* 0x000fe40000010000 */
[----:B------:R-:W-:Y:S01]  /*4350*/  PRMT R99, R126, 0x7054, R101 ;  /* 0x000070547e637816 */ /* 0x000fe20000000065 */
[----:B------:R-:W-:Y:S01]  /*4360*/  LDS.U8 R3, [R5+0x1800] ;  /* 0x0018000005037984 */ /* 0x000fe20000000000 */
[----:B--2---:R-:W-:-:S02]  /*4370*/  PRMT R96, R110, 0x654, R23 ;  /* 0x000006546e607816 */ /* 0x004fc40000000017 */
[----:B------:R-:W-:Y:S01]  /*4380*/  PRMT R97, R116, 0x654, R93 ;  /* 0x0000065474617816 */ /* 0x000fe2000000005d */
[----:B------:R-:W0:Y:S01]  /*4390*/  LDS.U8 R6, [R5+0x1840] ;  /* 0x0018400005067984 */ /* 0x000e220000000000 */
[----:B---3--:R-:W-:Y:S02]  /*43a0*/  PRMT R98, R122, 0x654, R95 ;  /* 0x000006547a627816 */ /* 0x008fe4000000005f */
[----:B------:R-:W-:-:S04]  /*43b0*/  PRMT R99, R128, 0x654, R99 ;  /* 0x0000065480637816 */ /* 0x000fc80000000063 */
        /* <DEDUP_REMOVED lines=59> */
.L_x_35:
[----:B------:R-:W-:Y:S01]  /*4770*/  IMAD R7, R7, 0x8, R0 ;  /* 0x0000000807077824 */ /* 0x000fe200078e0200 */
[----:B------:R-:W-:-:S03]  /*4780*/  ISETP.GT.U32.AND P1, PT, R19, 0x1, PT ;  /* 0x000000011300780c */ /* 0x000fc60003f24070 */
[----:B------:R-:W-:-:S05]  /*4790*/  VIADD R7, R7, 0x28 ;  /* 0x0000002807077836 */ /* 0x000fca0000000000 */
[----:B------:R-:W-:-:S04]  /*47a0*/  PRMT R7, RZ, 0x654, R7 ;  /* 0x00000654ff077816 */ /* 0x000fc80000000007 */
[----:B------:R0:W-:Y:S01]  /*47b0*/  SYNCS.ARRIVE.TRANS64.RED.A1T0 RZ, [R7+URZ], RZ ;  /* 0x000000ff07ff79a7 */ /* 0x0001e2000810043f */
[----:B------:R-:W-:Y:S05]  /*47c0*/  @P1 BRA `(.L_x_36) ;  /* 0x0000000000041947 */ /* 0x000fea0003800000 */
[----:B------:R-:W-:Y:S01]  /*47d0*/  BPT.TRAP 0x1 ;  /* 0x000000040000795c */ /* 0x000fe20000300000 */
.L_x_36:
[C---:B------:R-:W-:Y:S01]  /*47e0*/  VIADD R6, R8.reuse, 0x4 ;  /* 0x0000000408067836 */ /* 0x040fe20000000000 */
[----:B------:R-:W-:Y:S01]  /*47f0*/  WARPGROUP.ARRIVE ;  /* 0x00000000000079c5 */ /* 0x000fe20000000000 */
[----:B0-----:R-:W-:Y:S02]  /*4800*/  IMAD.MOV.U32 R7, RZ, RZ, 0x40000040 ;  /* 0x40000040ff077424 */ /* 0x001fe400078e00ff */
[----:B------:R-:W-:Y:S01]  /*4810*/  VIADD R8, R8, 0x6 ;  /* 0x0000000608087836 */ /* 0x000fe20000000000 */
[C---:B------:R-:W-:Y:S01]  /*4820*/  R2UR UR6, R6.reuse ;  /* 0x00000000060672ca */ /* 0x040fe200000e0000 */
[----:B------:R-:W-:Y:S01]  /*4830*/  IMAD.MOV.U32 R9, RZ, RZ, 0x40000040 ;  /* 0x40000040ff097424 */ /* 0x000fe200078e00ff */
[C---:B------:R-:W-:Y:S02]  /*4840*/  R2UR UR7, R7.reuse ;  /* 0x00000000070772ca */ /* 0x040fe400000e0000 */
[----:B------:R-:W-:Y:S02]  /*4850*/  R2UR UR10, R6 ;  /* 0x00000000060a72ca */ /* 0x000fe400000e0000 */
[----:B------:R-:W-:-:S09]  /*4860*/  R2UR UR11, R7 ;  /* 0x00000000070b72ca */ /* 0x000fd200000e0000 */
[----:B------:R-:W-:Y:S01]  /*4870*/  QGMMA.64x64x32.F32.E4M3.E5M2 R56, R96, gdesc[UR4], R56, gsb0 ;  /* 0x00e0000460387df3 */ /* 0x000fe20008002838 */
[----:B------:R-:W-:Y:S02]  /*4880*/  R2UR UR6, R8 ;  /* 0x00000000080672ca */ /* 0x000fe400000e0000 */
[----:B------:R-:W-:Y:S01]  /*4890*/  R2UR UR7, R9 ;  /* 0x00000000090772ca */ /* 0x000fe200000e0000 */
[----:B------:R-:W-:Y:S02]  /*48a0*/  WARPGROUP.DEPBAR.LE gsb0, 0x0 ;  /* 0x00008000000079c5 */ /* 0x000fe40000010000 */
[----:B------:R-:W-:Y:S04]  /*48b0*/  LDS.U8 R3, [R5+0x2000] ;  /* 0x0020000005037984 */ /* 0x000fe80000000000 */
[----:B------:R-:W0:Y:S01]  /*48c0*/  LDS.U8 R6, [R5+0x2040] ;  /* 0x0020400005067984 */ /* 0x000e220000000000 */
[----:B------:R-:W-:-:S06]  /*48d0*/  WARPGROUP.ARRIVE ;  /* 0x00000000000079c5 */ /* 0x000fcc0000000000 */
[----:B------:R-:W-:Y:S01]  /*48e0*/  QGMMA.64x64x32.F32.E4M3.E5M2 R24, R100, gdesc[UR8], R24, gsb0 ;  /* 0x00e0000864187df3 */ /* 0x000fe20008002818 */
[----:B------:R-:W-:Y:S02]  /*48f0*/  R2UR UR10, R8 ;  /* 0x00000000080a72ca */ /* 0x000fe400000e0000 */
[----:B------:R-:W-:Y:S02]  /*4900*/  R2UR UR11, R9 ;  /* 0x00000000090b72ca */ /* 0x000fe400000e0000 */
        /* <DEDUP_REMOVED lines=61> */
.L_x_22:
[----:B------:R-:W-:Y:S05]  /*4ce0*/  @!P0 BRA `(.L_x_37) ;  /* 0x0000000000048947 */ /* 0x000fea0003800000 */
[----:B------:R-:W-:Y:S01]  /*4cf0*/  BPT.TRAP 0x1 ;  /* 0x000000040000795c */ /* 0x000fe20000300000 */
.L_x_37:
[----:B------:R-:W-:Y:S01]  /*4d00*/  UIADD3 UR39, UR40, UR39, URZ ;  /* 0x0000002728277290 */ /* 0x000fe2000fffe03f */
[----:B------:R-:W-:-:S03]  /*4d10*/  ISETP.GT.U32.AND P0, PT, R19, 0x1, PT ;  /* 0x000000011300780c */ /* 0x000fc60003f04070 */
[----:B------:R-:W-:-:S04]  /*4d20*/  UIADD3 UR6, UR39, -0x1, URZ ;  /* 0xffffffff27067890 */ /* 0x000fc8000fffe03f */
[----:B------:R-:W-:-:S04]  /*4d30*/  UIMAD.WIDE.U32 UR4, UR6, -0x33333333, URZ ;  /* 0xcccccccd060478a5 */ /* 0x000fc8000f8e003f */
[----:B------:R-:W-:-:S04]  /*4d40*/  USHF.R.U32.HI UR4, URZ, 0x2, UR5 ;  /* 0x000000023f047899 */ /* 0x000fc80008011605 */
[----:B------:R-:W-:-:S06]  /*4d50*/  UIMAD UR6, UR4, -0x5, UR6 ;  /* 0xfffffffb040678a4 */ /* 0x000fcc000f8e0206 */
[----:B------:R-:W-:-:S04]  /*4d60*/  IMAD.U32 R3, RZ, RZ, UR6 ;  /* 0x00000006ff037e24 */ /* 0x000fc8000f8e00ff */
[----:B------:R-:W-:-:S04]  /*4d70*/  IMAD R0, R3, 0x8, R0 ;  /* 0x0000000803007824 */ /* 0x000fc800078e0200 */
[----:B------:R-:W-:-:S05]  /*4d80*/  VIADD R0, R0, 0x28 ;  /* 0x0000002800007836 */ /* 0x000fca0000000000 */
[----:B------:R-:W-:-:S04]  /*4d90*/  PRMT R0, RZ, 0x654, R0 ;  /* 0x00000654ff007816 */ /* 0x000fc80000000000 */
[----:B------:R0:W-:Y:S01]  /*4da0*/  SYNCS.ARRIVE.TRANS64.RED.A1T0 RZ, [R0+URZ], RZ ;  /* 0x000000ff00ff79a7 */ /* 0x0001e2000810043f */
[----:B------:R-:W-:Y:S05]  /*4db0*/  @P0 BRA `(.L_x_38) ;  /* 0x0000000000040947 */ /* 0x000fea0003800000 */
[----:B------:R-:W-:Y:S01]  /*4dc0*/  BPT.TRAP 0x1 ;  /* 0x000000040000795c */ /* 0x000fe20000300000 */
.L_x_38:
[----:B------:R-:W1:Y:S01]  /*4dd0*/  LDC R4, c[0x0][0x288] ;  /* 0x0000a200ff047b82 */ /* 0x000e620000000800 */
[--C-:B0-----:R-:W-:Y:S01]  /*4de0*/  SHF.R.U32.HI R0, RZ, 0x2, R18.reuse ;  /* 0x00000002ff007819 */ /* 0x101fe20000011612 */
[----:B------:R-:W-:Y:S01]  /*4df0*/  IMAD.SHL.U32 R89, R89, 0x40, RZ ;  /* 0x0000004059597824 */ /* 0x000fe200078e00ff */
[----:B------:R-:W-:Y:S01]  /*4e00*/  SHF.R.U32.HI R5, RZ, 0x7, R18 ;  /* 0x00000007ff057819 */ /* 0x000fe20000011612 */
[----:B------:R-:W-:Y:S01]  /*4e10*/  IMAD.SHL.U32 R7, R90, 0x100, RZ ;  /* 0x000001005a077824 */ /* 0x000fe200078e00ff */
[----:B------:R-:W-:Y:S01]  /*4e20*/  LOP3.LUT R3, R18, 0x60, RZ, 0xc0, !PT ;  /* 0x0000006012037812 */ /* 0x000fe200078ec0ff */
[----:B------:R-:W-:Y:S01]  /*4e30*/  UISETP.GT.U32.AND UP0, UPT, UR39, 0x4, UPT ;  /* 0x000000042700788c */ /* 0x000fe2000bf04070 */
[----:B------:R-:W-:Y:S01]  /*4e40*/  LOP3.LUT R6, R0, 0x7, RZ, 0xc0, !PT ;  /* 0x0000000700067812 */ /* 0x000fe200078ec0ff */
[----:B------:R-:W-:Y:S01]  /*4e50*/  IMAD.SHL.U32 R22, R18, 0x2, RZ ;  /* 0x0000000212167824 */ /* 0x000fe200078e00ff */
[----:B------:R-:W-:Y:S01]  /*4e60*/  LOP3.LUT R0, R5, 0x1, RZ, 0xc0, !PT ;  /* 0x0000000105007812 */ /* 0x000fe200078ec0ff */
[----:B------:R-:W-:Y:S01]  /*4e70*/  ULDC UR7, c[0x0][0x284] ;  /* 0x0000a10000077ab9 */ /* 0x000fe20000000800 */
[----:B------:R-:W-:Y:S01]  /*4e80*/  SHF.R.U32.HI R3, RZ, 0x1, R3 ;  /* 0x00000001ff037819 */ /* 0x000fe20000011603 */
[----:B------:R-:W-:Y:S01]  /*4e90*/  UISETP.LT.U32.AND UP0, UPT, UR40, 0x5, UP0 ;  /* 0x000000052800788c */ /* 0x000fe20008701070 */
[----:B------:R-:W-:Y:S01]  /*4ea0*/  SHF.R.S32.HI R94, RZ, 0x1f, R88 ;  /* 0x0000001fff5e7819 */ /* 0x000fe20000011458 */
[C---:B------:R-:W-:Y:S01]  /*4eb0*/  IMAD.SHL.U32 R93, R0.reuse, 0x40, RZ ;  /* 0x00000040005d7824 */ /* 0x040fe200078e00ff */
[----:B------:R-:W-:Y:S01]  /*4ec0*/  IADD3 R5, RZ, -R3, -R6 ;  /* 0x80000003ff057210 */ /* 0x000fe20007ffe806 */
[----:B------:R-:W-:Y:S01]  /*4ed0*/  UISETP.GE.U32.AND UP1, UPT, UR40, 0x5, UPT ;  /* 0x000000052800788c */ /* 0x000fe2000bf26070 */
[----:B------:R-:W-:Y:S01]  /*4ee0*/  LOP3.LUT R22, R89, 0x6, R22, 0xf8, !PT ;  /* 0x0000000659167812 */ /* 0x000fe200078ef816 */
[----:B------:R-:W-:Y:S01]  /*4ef0*/  UIMAD.WIDE.U32 UR4, UR39, -0x33333333, URZ ;  /* 0xcccccccd270478a5 */ /* 0x000fe2000f8e003f */
[----:B------:R-:W-:Y:S01]  /*4f00*/  LOP3.LUT R93, R93, 0x40, R6, 0xe2, !PT ;  /* 0x000000405d5d7812 */ /* 0x000fe200078ee206 */
[----:B------:R-:W-:Y:S01]  /*4f10*/  IMAD R6, R0, -0x40, R5 ;  /* 0xffffffc000067824 */ /* 0x000fe200078e0205 */
[----:B------:R-:W-:Y:S01]  /*4f20*/  ULDC.64 UR8, c[0x0][0x5d0] ;  /* 0x0001740000087ab9 */ /* 0x000fe20000000a00 */
[----:B------:R-:W-:Y:S01]  /*4f30*/  USEL UR6, URZ, 0x1, !UP0 ;  /* 0x000000013f067887 */ /* 0x000fe2000c000000 */
[----:B------:R-:W-:Y:S01]  /*4f40*/  LOP3.LUT R0, R18, 0x3, RZ, 0xc0, !PT ;  /* 0x0000000312007812 */ /* 0x000fe200078ec0ff */
[----:B------:R-:W-:Y:S01]  /*4f50*/  IMAD R5, R94, UR8, RZ ;  /* 0x000000085e057c24 */ /* 0x000fe2000f8e02ff */
[----:B-1----:R-:W-:Y:S01]  /*4f60*/  ISETP.GE.AND P0, PT, R89, R4, PT ;  /* 0x000000045900720c */ /* 0x002fe20003f06270 */
[----:B------:R-:W-:Y:S01]  /*4f70*/  IMAD.WIDE R12, R90, 0x100, RZ ;  /* 0x000001005a0c7825 */ /* 0x000fe200078e02ff */
[----:B------:R-:W-:Y:S01]  /*4f80*/  SHF.R.S32.HI R23, RZ, 0x1f, R22 ;  /* 0x0000001fff177819 */ /* 0x000fe20000011416 */
[----:B------:R-:W-:Y:S01]  /*4f90*/  USHF.R.U32.HI UR4, URZ, 0x2, UR5 ;  /* 0x000000023f047899 */ /* 0x000fe20008011605 */
[C---:B------:R-:W-:Y:S01]  /*4fa0*/  ISETP.GE.OR P0, PT, R7.reuse, UR7, P0 ;  /* 0x0000000707007c0c */ /* 0x040fe20008706670 */
[----:B------:R-:W-:Y:S01]  /*4fb0*/  ULOP3.LUT UR38, UR38, UR6, URZ, 0x3c, !UPT ;  /* 0x0000000626267292 */ /* 0x000fe2000f8e3c3f */
[----:B------:R-:W-:Y:S01]  /*4fc0*/  IMAD R0, R0, -0x2, R4 ;  /* 0xfffffffe00007824 */ /* 0x000fe200078e0204 */
[----:B------:R-:W-:Y:S01]  /*4fd0*/  LOP3.LUT R93, R12, R93, R3, 0xfe, !PT ;  /* 0x0000005d0c5d7212 */ /* 0x000fe200078efe03 */
[C---:B------:R-:W-:Y:S01]  /*4fe0*/  IMAD R9, R88.reuse, UR9, R5 ;  /* 0x0000000958097c24 */ /* 0x040fe2000f8e0205 */
[----:B------:R-:W-:Y:S01]  /*4ff0*/  UIMAD UR39, UR4, -0x5, UR39 ;  /* 0xfffffffb042778a4 */ /* 0x000fe2000f8e0227 */
[----:B------:R-:W-:Y:S01]  /*5000*/  IMAD.WIDE.U32 R4, R88, UR8, R22 ;  /* 0x0000000858047c25 */ /* 0x000fe2000f8e0016 */
[----:B------:R-:W-:Y:S01]  /*5010*/  @UP1 ULOP3.LUT UR38, UR38, 0x1, UR4, 0x78, !UPT ;  /* 0x0000000126261892 */ /* 0x000fe2000f8e7804 */
[----:B------:R-:W-:-:S02]  /*5020*/  IADD3 R3, -R7, UR7, R6 ;  /* 0x0000000707037c10 */ /* 0x000fc4000fffe106 */
[----:B------:R-:W-:Y:S02]  /*5030*/  IMAD.IADD R5, R5, 0x1, R9 ;  /* 0x0000000105057824 */ /* 0x000fe400078e0209 */
[----:B------:R-:W-:Y:S02]  /*5040*/  IMAD.IADD R0, R0, 0x1, -R89 ;  /* 0x0000000100007824 */ /* 0x000fe400078e0a59 */
[----:B------:R-:W-:Y:S01]  /*5050*/  IMAD.MOV.U32 R90, RZ, RZ, -0x1 ;  /* 0xffffffffff5a7424 */ /* 0x000fe200078e00ff */
[----:B------:R-:W-:Y:S06]  /*5060*/  @P0 BRA `(.L_x_39) ;  /* 0x0000004800040947 */ /* 0x000fec0003800000 */
[----:B------:R-:W0:Y:S01]  /*5070*/  LDC.64 R20, c[0x0][0x5c8] ;  /* 0x00017200ff147b82 */ /* 0x000e220000000a00 */
[----:B------:R-:W-:Y:S01]  /*5080*/  ULDC.64 UR4, c[0x0][0x5c0] ;  /* 0x0001700000047ab9 */ /* 0x000fe20000000a00 */
[----:B------:R-:W-:Y:S01]  /*5090*/  BSSY B0, `(.L_x_39) ;  /* 0x000047e000007945 */ /* 0x000fe20003800000 */
[-C--:B0-----:R-:W-:Y:S02]  /*50a0*/  IMAD R6, R13, R20.reuse, RZ ;  /* 0x000000140d067224 */ /* 0x081fe400078e02ff */
[----:B------:R-:W-:-:S04]  /*50b0*/  IMAD.WIDE.U32 R4, R93, R20, R4 ;  /* 0x000000145d047225 */ /* 0x000fc800078e0004 */
[----:B------:R-:W-:Y:S01]  /*50c0*/  IMAD R9, R93, R21, R6 ;  /* 0x000000155d097224 */ /* 0x000fe200078e0206 */
[----:B------:R-:W-:Y:S01]  /*50d0*/  IADD3 R10, P3, R4, UR4, RZ ;  /* 0x00000004040a7c10 */ /* 0x000fe2000ff7e0ff */
[C---:B------:R-:W-:Y:S01]  /*50e0*/  IMAD.SHL.U32 R7, R20.reuse, 0x80, RZ ;  /* 0x0000008014077824 */ /* 0x040fe200078e00ff */
[C---:B------:R-:W-:Y:S01]  /*50f0*/  LEA R14, P2, R20.reuse, R4, 0x3 ;  /* 0x00000004140e7211 */ /* 0x040fe200078418ff */
[----:B------:R-:W-:Y:S01]  /*5100*/  IMAD.IADD R96, R5, 0x1, R9 ;  /* 0x0000000105607824 */ /* 0x000fe200078e0209 */
[----:B------:R-:W-:Y:S02]  /*5110*/  SHF.L.U64.HI R5, R20, 0x7, R21 ;  /* 0x0000000714057819 */ /* 0x000fe40000010215 */
[----:B------:R-:W-:Y:S02]  /*5120*/  IADD3 R6, P1, P0, R4, UR4, R7 ;  /* 0x0000000404067c10 */ /* 0x000fe4000f83e007 */
[----:B------:R-:W-:Y:S02]  /*5130*/  IADD3.X R11, R96, UR5, RZ, P3, !PT ;  /* 0x00000005600b7c10 */ /* 0x000fe40009ffe4ff */
[----:B-----5:R-:W-:-:S02]  /*5140*/  FSETP.NEU.AND P3, PT, R92, RZ, PT ;  /* 0x000000ff5c00720b */ /* 0x020fc40003f6d000 */
[----:B------:R-:W-:Y:S02]  /*5150*/  LEA.HI.X R20, R20, R96, R21, 0x3, P2 ;  /* 0x0000006014147211 */ /* 0x000fe400010f1c15 */
[C---:B------:R-:W-:Y:S02]  /*5160*/  IADD3 R8, P2, R14.reuse, UR4, RZ ;  /* 0x000000040e087c10 */ /* 0x040fe4000ff5e0ff */
[----:B------:R-:W-:Y:S02]  /*5170*/  IADD3 R4, P4, P5, R14, UR4, R7 ;  /* 0x000000040e047c10 */ /* 0x000fe4000fd9e007 */
[--C-:B------:R-:W-:Y:S02]  /*5180*/  IADD3.X R7, R96, UR5, R5.reuse, P1, P0 ;  /* 0x0000000560077c10 */ /* 0x100fe40008fe0405 */
[C---:B------:R-:W-:Y:S02]  /*5190*/  IADD3.X R9, R20.reuse, UR5, RZ, P2, !PT ;  /* 0x0000000514097c10 */ /* 0x040fe400097fe4ff */
[----:B------:R-:W-:Y:S01]  /*51a0*/  IADD3.X R5, R20, UR5, R5, P4, P5 ;  /* 0x0000000514057c10 */ /* 0x000fe2000a7ea405 */
[----:B------:R-:W-:Y:S06]  /*51b0*/  @!P3 BRA `(.L_x_40) ;  /* 0x00000034009cb947 */ /* 0x000fec0003800000 */
[----:B------:R-:W0:Y:S01]  /*51c0*/  LDC.64 R20, c[0x0][0x5b0] ;  /* 0x00016c00ff147b82 */ /* 0x000e220000000a00 */
[----:B------:R-:W-:Y:S01]  /*51d0*/  ULDC.64 UR4, c[0x0][0x5b8] ;  /* 0x00016e0000047ab9 */ /* 0x000fe20000000a00 */
[----:B------:R-:W-:Y:S01]  /*51e0*/  ISETP.GE.AND P0, PT, R3, 0x1, PT ;  /* 0x000000010300780c */ /* 0x000fe20003f06270 */
[----:B------:R-:W-:Y:S01]  /*51f0*/  IMAD R89, R94, UR4, RZ ;  /* 0x000000045e597c24 */ /* 0x000fe2000f8e02ff */
[----:B------:R-:W-:Y:S01]  /*5200*/  BSSY B1, `(.L_x_41) ;  /* 0x000000e000017945 */ /* 0x000fe20003800000 */
[----:B------:R-:W-:Y:S01]  /*5210*/  IMAD.WIDE.U32 R22, R88, UR4, R22 ;  /* 0x0000000458167c25 */ /* 0x000fe2000f8e0016 */
[----:B------:R-:W-:Y:S02]  /*5220*/  ISETP.LT.OR P3, PT, R0, 0x1, !P0 ;  /* 0x000000010000780c */ /* 0x000fe40004761670 */
[----:B------:R-:W1:Y:S01]  /*5230*/  LDC.64 R14, c[0x0][0x5a8] ;  /* 0x00016a00ff0e7b82 */ /* 0x000e620000000a00 */
[----:B------:R-:W-:-:S04]  /*5240*/  IMAD R89, R88, UR5, R89 ;  /* 0x0000000558597c24 */ /* 0x000fc8000f8e0259 */
[----:B------:R-:W-:Y:S02]  /*5250*/  IMAD.IADD R23, R23, 0x1, R89 ;  /* 0x0000000117177824 */ /* 0x000fe400078e0259 */
[-C--:B0-----:R-:W-:Y:S02]  /*5260*/  IMAD R94, R13, R20.reuse, RZ ;  /* 0x000000140d5e7224 */ /* 0x081fe400078e02ff */
[----:B------:R-:W-:-:S04]  /*5270*/  IMAD.WIDE.U32 R88, R93, R20, R22 ;  /* 0x000000145d587225 */ /* 0x000fc800078e0016 */
[----:B------:R-:W-:Y:S01]  /*5280*/  IMAD R94, R93, R21, R94 ;  /* 0x000000155d5e7224 */ /* 0x000fe200078e025e */
[----:B-1----:R-:W-:-:S04]  /*5290*/  IADD3 R88, P1, R88, R14, RZ ;  /* 0x0000000e58587210 */ /* 0x002fc80007f3e0ff */
[--C-:B------:R-:W-:Y:S02]  /*52a0*/  IADD3.X R89, R15, R89, R94.reuse, P1, !PT ;  /* 0x000000590f597210 */ /* 0x100fe40000ffe45e */
[----:B------:R-:W-:Y:S01]  /*52b0*/  PRMT R94, RZ, 0x7610, R94 ;  /* 0x00007610ff5e7816 */ /* 0x000fe2000000005e */
[----:B------:R-:W-:Y:S06]  /*52c0*/  @P3 BRA `(.L_x_42) ;  /* 0x0000000000043947 */ /* 0x000fec0003800000 */
[----:B------:R0:W5:Y:S02]  /*52d0*/  LDG.E.U8 R94, desc[UR36][R88.64] ;  /* 0x00000024585e7981 */ /* 0x000164000c1e1100 */
.L_x_42:
[----:B------:R-:W-:Y:S05]  /*52e0*/  BSYNC B1 ;  /* 0x0000000000017941 */ /* 0x000fea0003800000 */
.L_x_41:
[----:B-----5:R-:W-:Y:S01]  /*52f0*/  LOP3.LUT R94, R94, 0xff, RZ, 0xc0, !PT ;  /* 0x000000ff5e5e7812 */ /* 0x020fe200078ec0ff */
[----:B------:R-:W-:Y:S01]  /*5300*/  BSSY B1, `(.L_x_43) ;  /* 0x000000b000017945 */ /* 0x000fe20003800000 */
[----:B------:R-:W-:Y:S02]  /*5310*/  ISETP.LT.OR P2, PT, R0, 0x2, !P0 ;  /* 0x000000020000780c */ /* 0x000fe40004741670 */
[----:B------:R-:W-:-:S05]  /*5320*/  F2FP.F16.E5M2.UNPACK_B R94, R94 ;  /* 0x0000005eff5e723e */ /* 0x000fca00020004ff */
[----:B------:R-:W-:-:S05]  /*5330*/  HADD2.F32 R95, -RZ, R94.H0_H0 ;  /* 0x2000005eff5f7230 */ /* 0x000fca0000004100 */
[----:B------:R-:W-:-:S04]  /*5340*/  FMUL R95, R95, R92 ;  /* 0x0000005c5f5f7220 */ /* 0x000fc80000400000 */
[----:B------:R-:W-:Y:S01]  /*5350*/  FFMA R95, R56, R91, R95 ;  /* 0x0000005b385f7223 */ /* 0x000fe2000000005f */
[----:B------:R-:W-:-:S04]  /*5360*/  PRMT R56, RZ, 0x7610, R56 ;  /* 0x00007610ff387816 */ /* 0x000fc80000000038 */
[----:B------:R-:W-:-:S05]  /*5370*/  F2FP.SATFINITE.E5M2.F32.PACK_AB_MERGE_C R95, RZ, R95, RZ ;  /* 0x0000005fff5f723e */ /* 0x000fca00048060ff */
[----:B------:R1:W-:Y:S01]  /*5380*/  @!P3 STG.E.U8 desc[UR36][R10.64], R95 ;  /* 0x0000005f0a00b986 */ /* 0x0003e2000c101124 */
[----:B------:R-:W-:Y:S05]  /*5390*/  @P2 BRA `(.L_x_44) ;  /* 0x0000000000042947 */ /* 0x000fea0003800000 */
[----:B------:R2:W5:Y:S02]  /*53a0*/  LDG.E.U8 R56, desc[UR36][R88.64+0x1] ;  /* 0x0000012458387981 */ /* 0x000564000c1e1100 */
.L_x_44:
[----:B------:R-:W-:Y:S05]  /*53b0*/  BSYNC B1 ;  /* 0x0000000000017941 */ /* 0x000fea0003800000 */
.L_x_43:
[----:B-----5:R-:W-:Y:S01]  /*53c0*/  LOP3.LUT R56, R56, 0xff, RZ, 0xc0, !PT ;  /* 0x000000ff38387812 */ /* 0x020fe200078ec0ff */
[----:B------:R-:W-:Y:S01]  /*53d0*/  BSSY B1, `(.L_x_45) ;  /* 0x0000013000017945 */ /* 0x000fe20003800000 */
[----:B------:R-:W-:Y:S02]  /*53e0*/  IADD3 R97, P1, R93, 0x8, RZ ;  /* 0x000000085d617810 */ /* 0x000fe40007f3e0ff */
[----:B------:R-:W-:-:S03]  /*53f0*/  F2FP.F16.E5M2.UNPACK_B R56, R56 ;  /* 0x00000038ff38723e */ /* 0x000fc600020004ff */
[----:B------:R-:W-:Y:S01]  /*5400*/  IMAD.X R99, RZ, RZ, R13, P1 ;  /* 0x000000ffff637224 */ /* 0x000fe200008e060d */
[----:B------:R-:W-:Y:S01]  /*5410*/  ISETP.GE.AND P1, PT, R3, 0x9, PT ;  /* 0x000000090300780c */ /* 0x000fe20003f26270 */
[----:B-1----:R-:W-:Y:S02]  /*5420*/  HADD2.F32 R95, -RZ, R56.H0_H0 ;  /* 0x20000038ff5f7230 */ /* 0x002fe40000004100 */
[----:B------:R-:W-:Y:S01]  /*5430*/  IMAD R96, R99, R20, RZ ;  /* 0x0000001463607224 */ /* 0x000fe200078e02ff */
[----:B------:R-:W-:Y:S02]  /*5440*/  ISETP.LT.OR P4, PT, R0, 0x1, !P1 ;  /* 0x000000010000780c */ /* 0x000fe40004f81670 */
[----:B------:R-:W-:Y:S01]  /*5450*/  FMUL R56, R95, R92 ;  /* 0x0000005c5f387220 */ /* 0x000fe20000400000 */
[----:B------:R-:W-:-:S04]  /*5460*/  IMAD.WIDE.U32 R94, R97, R20, R22 ;  /* 0x00000014615e7225 */ /* 0x000fc800078e0016 */
[----:B------:R-:W-:Y:S01]  /*5470*/  FFMA R57, R57, R91, R56 ;  /* 0x0000005b39397223 */ /* 0x000fe20000000038 */
[----:B------:R-:W-:Y:S01]  /*5480*/  IMAD R96, R97, R21, R96 ;  /* 0x0000001561607224 */ /* 0x000fe200078e0260 */
[----:B------:R-:W-:Y:S02]  /*5490*/  IADD3 R56, P3, R94, R14, RZ ;  /* 0x0000000e5e387210 */ /* 0x000fe40007f7e0ff */
[----:B------:R-:W-:Y:S02]  /*54a0*/  PRMT R94, RZ, 0x7610, R94 ;  /* 0x00007610ff5e7816 */ /* 0x000fe4000000005e */
[----:B------:R-:W-:Y:S02]  /*54b0*/  F2FP.SATFINITE.E5M2.F32.PACK_AB_MERGE_C R97, RZ, R57, RZ ;  /* 0x00000039ff61723e */ /* 0x000fe400048060ff */
[----:B------:R-:W-:-:S03]  /*54c0*/  IADD3.X R57, R15, R95, R96, P3, !PT ;  /* 0x0000005f0f397210 */ /* 0x000fc60001ffe460 */
[----:B------:R1:W-:Y:S01]  /*54d0*/  @!P2 STG.E.U8 desc[UR36][R10.64+0x1], R97 ;  /* 0x000001610a00a986 */ /* 0x0003e2000c101124 */
[----:B------:R-:W-:Y:S05]  /*54e0*/  @P4 BRA `(.L_x_46) ;  /* 0x0000000000044947 */ /* 0x000fea0003800000 */
[----:B------:R3:W5:Y:S02]  /*54f0*/  LDG.E.U8 R94, desc[UR36][R56.64] ;  /* 0x00000024385e7981 */ /* 0x000764000c1e1100 */
.L_x_46:
[----:B------:R-:W-:Y:S05]  /*5500*/  BSYNC B1 ;  /* 0x0000000000017941 */ /* 0x000fea0003800000 */
.L_x_45:
        /* <DEDUP_REMOVED lines=12> */
.L_x_48:
[----:B------:R-:W-:Y:S05]  /*55d0*/  BSYNC B1 ;  /* 0x0000000000017941 */ /* 0x000fea0003800000 */
.L_x_47:
[----:B-----5:R-:W-:Y:S01]  /*55e0*/  LOP3.LUT R58, R58, 0xff, RZ, 0xc0, !PT ;  /* 0x000000ff3a3a7812 */ /* 0x020fe200078ec0ff */
[----:B------:R-:W-:Y:S01]  /*55f0*/  BSSY B1, `(.L_x_49) ;  /* 0x000000b000017945 */ /* 0x000fe20003800000 */
[----:B------:R-:W-:Y:S02]  /*5600*/  ISETP.LT.OR P3, PT, R0, 0x9, !P0 ;  /* 0x000000090000780c */ /* 0x000fe40004761670 */
[----:B------:R-:W-:-:S05]  /*5610*/  F2FP.F16.E5M2.UNPACK_B R58, R58 ;  /* 0x0000003aff3a723e */ /* 0x000fca00020004ff */
[----:B----4-:R-:W-:-:S05]  /*5620*/  HADD2.F32 R95, -RZ, R58.H0_H0 ;  /* 0x2000003aff5f7230 */ /* 0x010fca0000004100 */
[----:B------:R-:W-:-:S04]  /*5630*/  FMUL R58, R95, R92 ;  /* 0x0000005c5f3a7220 */ /* 0x000fc80000400000 */
[----:B------:R-:W-:-:S05]  /*5640*/  FFMA R58, R59, R91, R58 ;  /* 0x0000005b3b3a7223 */ /* 0x000fca000000003a */
[----:B------:R-:W-:Y:S02]  /*5650*/  F2FP.SATFINITE.E5M2.F32.PACK_AB_MERGE_C R59, RZ, R58, RZ ;  /* 0x0000003aff3b723e */ /* 0x000fe400048060ff */
[----:B------:R-:W-:-:S03]  /*5660*/  PRMT R58, RZ, 0x7610, R58 ;  /* 0x00007610ff3a7816 */ /* 0x000fc6000000003a */
[----:B------:R4:W-:Y:S01]  /*5670*/  @!P2 STG.E.U8 desc[UR36][R8.64+0x1], R59 ;  /* 0x0000013b0800a986 */ /* 0x0009e2000c101124 */
[----:B------:R-:W-:Y:S05]  /*5680*/  @P3 BRA `(.L_x_50) ;  /* 0x0000000000043947 */ /* 0x000fea0003800000 */
[----:B------:R0:W5:Y:S02]  /*5690*/  LDG.E.U8 R58, desc[UR36][R88.64+0x8] ;  /* 0x00000824583a7981 */ /* 0x000164000c1e1100 */
.L_x_50:
[----:B------:R-:W-:Y:S05]  /*56a0*/  BSYNC B1 ;  /* 0x0000000000017941 */ /* 0x000fea0003800000 */
.L_x_49:
[----:B-----5:R-:W-:Y:S01]  /*56b0*/  LOP3.LUT R58, R58, 0xff, RZ, 0xc0, !PT ;  /* 0x000000ff3a3a7812 */ /* 0x020fe200078ec0ff */
[----:B------:R-:W-:Y:S01]  /*56c0*/  BSSY B1, `(.L_x_51) ;  /* 0x000000b000017945 */ /* 0x000fe20003800000 */
[----:B------:R-:W-:Y:S02]  /*56d0*/  ISETP.LT.OR P2, PT, R0, 0xa, !P0 ;  /* 0x0000000a0000780c */ /* 0x000fe40004741670 */
[----:B------:R-:W-:-:S05]  /*56e0*/  F2FP.F16.E5M2.UNPACK_B R58, R58 ;  /* 0x0000003aff3a723e */ /* 0x000fca00020004ff */
[----:B----4-:R-:W-:Y:S01]  /*56f0*/  HADD2.F32 R59, -RZ, R58.H0_H0 ;  /* 0x2000003aff3b7230 */ /* 0x010fe20000004100 */
[----:B------:R-:W-:-:S04]  /*5700*/  PRMT R58, RZ, 0x7610, R58 ;  /* 0x00007610ff3a7816 */ /* 0x000fc8000000003a */
[----:B------:R-:W-:-:S04]  /*5710*/  FMUL R59, R59, R92 ;  /* 0x0000005c3b3b7220 */ /* 0x000fc80000400000 */
[----:B------:R-:W-:-:S05]  /*5720*/  FFMA R59, R60, R91, R59 ;  /* 0x0000005b3c3b7223 */ /* 0x000fca000000003b */
[----:B------:R-:W-:-:S05]  /*5730*/  F2FP.SATFINITE.E5M2.F32.PACK_AB_MERGE_C R59, RZ, R59, RZ ;  /* 0x0000003bff3b723e */ /* 0x000fca00048060ff */
[----:B------:R4:W-:Y:S01]  /*5740*/  @!P3 STG.E.U8 desc[UR36][R10.64+0x8], R59 ;  /* 0x0000083b0a00b986 */ /* 0x0009e2000c101124 */
[----:B------:R-:W-:Y:S05]  /*5750*/  @P2 BRA `(.L_x_52) ;  /* 0x0000000000042947 */ /* 0x000fea0003800000 */
[----:B------:R0:W5:Y:S02]  /*5760*/  LDG.E.U8 R58, desc[UR36][R88.64+0x9] ;  /* 0x00000924583a7981 */ /* 0x000164000c1e1100 */
.L_x_52:
[----:B------:R-:W-:Y:S05]  /*5770*/  BSYNC B1 ;  /* 0x0000000000017941 */ /* 0x000fea0003800000 */
.L_x_51:
        /* <DEDUP_REMOVED lines=12> */
.L_x_54:
[----:B------:R-:W-:Y:S05]  /*5840*/  BSYNC B1 ;  /* 0x0000000000017941 */ /* 0x000fea0003800000 */
.L_x_53:
        /* <DEDUP_REMOVED lines=12> */
.L_x_56:
[----:B------:R-:W-:Y:S05]  /*5910*/  BSYNC B1 ;  /* 0x0000000000017941 */ /* 0x000fea0003800000 */
.L_x_55:
        /* <DEDUP_REMOVED lines=12> */
.L_x_58:
[----:B------:R-:W-:Y:S05]  /*59e0*/  BSYNC B1 ;  /* 0x0000000000017941 */ /* 0x000fea0003800000 */
.L_x_57:
        /* <DEDUP_REMOVED lines=12> */
.L_x_60:
[----:B------:R-:W-:Y:S05]  /*5ab0*/  BSYNC B1 ;  /* 0x0000000000017941 */ /* 0x000fea0003800000 */
.L_x_59:
        /* <DEDUP_REMOVED lines=12> */
.L_x_62:
[----:B------:R-:W-:Y:S05]  /*5b80*/  BSYNC B1 ;  /* 0x0000000000017941 */ /* 0x000fea0003800000 */
.L_x_61:
        /* <DEDUP_REMOVED lines=12> */
.L_x_64:
[----:B------:R-:W-:Y:S05]  /*5c50*/  BSYNC B1 ;  /* 0x0000000000017941 */ /* 0x000fea0003800000 */
.L_x_63:
        /* <DEDUP_REMOVED lines=12> */
.L_x_66:
[----:B------:R-:W-:Y:S05]  /*5d20*/  BSYNC B1 ;  /* 0x0000000000017941 */ /* 0x000fea0003800000 */
.L_x_65:
        /* <DEDUP_REMOVED lines=12> */
.L_x_68:
[----:B------:R-:W-:Y:S05]  /*5df0*/  BSYNC B1 ;  /* 0x0000000000017941 */ /* 0x000fea0003800000 */
.L_x_67:
        /* <DEDUP_REMOVED lines=12> */
.L_x_70:
[----:B------:R-:W-:Y:S05]  /*5ec0*/  BSYNC B1 ;  /* 0x0000000000017941 */ /* 0x000fea0003800000 */
.L_x_69:
        /* <DEDUP_REMOVED lines=12> */
.L_x_72:
[----:B------:R-:W-:Y:S05]  /*5f90*/  BSYNC B1 ;  /* 0x0000000000017941 */ /* 0x000fea0003800000 */
.L_x_71:
        /* <DEDUP_REMOVED lines=12> */
.L_x_74:
[----:B------:R-:W-:Y:S05]  /*6060*/  BSYNC B1 ;  /* 0x0000000000017941 */ /* 0x000fea0003800000 */
.L_x_73:
        /* <DEDUP_REMOVED lines=12> */
.L_x_76:
[----:B------:R-:W-:Y:S05]  /*6130*/  BSYNC B1 ;  /* 0x0000000000017941 */ /* 0x000fea0003800000 */
.L_x_75:
        /* <DEDUP_REMOVED lines=12> */
.L_x_78:
[----:B------:R-:W-:Y:S05]  /*6200*/  BSYNC B1 ;  /* 0x0000000000017941 */ /* 0x000fea0003800000 */
.L_x_77:
        /* <DEDUP_REMOVED lines=12> */
.L_x_80:
[----:B------:R-:W-:Y:S05]  /*62d0*/  BSYNC B1 ;  /* 0x0000000000017941 */ /* 0x000fea0003800000 */
.L_x_79:
        /* <DEDUP_REMOVED lines=12> */
.L_x_82:
[----:B------:R-:W-:Y:S05]  /*63a0*/  BSYNC B1 ;  /* 0x0000000000017941 */ /* 0x000fea0003800000 */
.L_x_81:
        /* <DEDUP_REMOVED lines=12> */
.L_x_84:
[----:B------:R-:W-:Y:S05]  /*6470*/  BSYNC B1 ;  /* 0x0000000000017941 */ /* 0x000fea0003800000 */
.L_x_83:
        /* <DEDUP_REMOVED lines=12> */
.L_x_86:
[----:B------:R-:W-:Y:S05]  /*6540*/  BSYNC B1 ;  /* 0x0000000000017941 */ /* 0x000fea0003800000 */
.L_x_85:
        /* <DEDUP_REMOVED lines=12> */
.L_x_88:
[----:B------:R-:W-:Y:S05]  /*6610*/  BSYNC B1 ;  /* 0x0000000000017941 */ /* 0x000fea0003800000 */
.L_x_87:
        /* <DEDUP_REMOVED lines=12> */
.L_x_90:
[----:B------:R-:W-:Y:S05]  /*66e0*/  BSYNC B1 ;  /* 0x0000000000017941 */ /* 0x000fea0003800000 */
.L_x_89:
        /* <DEDUP_REMOVED lines=12> */
.L_x_92:
[----:B------:R-:W-:Y:S05]  /*67b0*/  BSYNC B1 ;  /* 0x0000000000017941 */ /* 0x000fea0003800000 */
.L_x_91:
        /* <DEDUP_REMOVED lines=12> */
.L_x_94:
[----:B------:R-:W-:Y:S05]  /*6880*/  BSYNC B1 ;  /* 0x0000000000017941 */ /* 0x000fea0003800000 */
.L_x_93:
        /* <DEDUP_REMOVED lines=12> */
.L_x_96:
[----:B------:R-:W-:Y:S05]  /*6950*/  BSYNC B1 ;  /* 0x0000000000017941 */ /* 0x000fea0003800000 */
.L_x_95:
        /* <DEDUP_REMOVED lines=12> */
.L_x_98:
[----:B------:R-:W-:Y:S05]  /*6a20*/  BSYNC B1 ;  /* 0x0000000000017941 */ /* 0x000fea0003800000 */
.L_x_97:
        /* <DEDUP_REMOVED lines=12> */
.L_x_100:
[----:B------:R-:W-:Y:S05]  /*6af0*/  BSYNC B1 ;  /* 0x0000000000017941 */ /* 0x000fea0003800000 */
.L_x_99:
        /* <DEDUP_REMOVED lines=12> */
.L_x_102:
[----:B------:R-:W-:Y:S05]  /*6bc0*/  BSYNC B1 ;  /* 0x0000000000017941 */ /* 0x000fea0003800000 */
.L_x_101:
[----:B-----5:R-:W-:Y:S01]  /*6bd0*/  LOP3.LUT R58, R58, 0xff, RZ, 0xc0, !PT ;  /* 0x000000ff3a3a7812 */ /* 0x020fe200078ec0ff */
[----:B------:R-:W-:Y:S01]  /*6be0*/  BSSY B1, `(.L_x_103) ;  /* 0x000000b000017945 */ /* 0x000fe20003800000 */
[----:B------:R-:W-:Y:S02]  /*6bf0*/  ISETP.LT.OR P1, PT, R0, 0x3a, !P1 ;  /* 0x0000003a0000780c */ /* 0x000fe40004f21670 */
[----:B------:R-:W-:Y:S02]  /*6c00*/  F2FP.F16.E5M2.UNPACK_B R58, R58 ;  /* 0x0000003aff3a723e */ /* 0x000fe400020004ff */
[----:B-1--4-:R-:W-:-:S03]  /*6c10*/  PRMT R10, RZ, 0x7610, R10 ;  /* 0x00007610ff0a7816 */ /* 0x012fc6000000000a */
[----:B------:R-:W-:-:S05]  /*6c20*/  HADD2.F32 R11, -RZ, R58.H0_H0 ;  /* 0x2000003aff0b7230 */ /* 0x000fca0000004100 */
[----:B------:R-:W-:-:S04]  /*6c30*/  FMUL R11, R11, R92 ;  /* 0x0000005c0b0b7220 */ /* 0x000fc80000400000 */
[----:B------:R-:W-:-:S05]  /*6c40*/  FFMA R11, R86, R91, R11 ;  /* 0x0000005b560b7223 */ /* 0x000fca000000000b */
[----:B------:R-:W-:-:S05]  /*6c50*/  F2FP.SATFINITE.E5M2.F32.PACK_AB_MERGE_C R11, RZ, R11, RZ ;  /* 0x0000000bff0b723e */ /* 0x000fca00048060ff */
[----:B------:R1:W-:Y:S01]  /*6c60*/  @!P2 STG.E.U8 desc[UR36][R8.64+0x38], R11 ;  /* 0x0000380b0800a986 */ /* 0x0003e2000c101124 */
[----:B------:R-:W-:Y:S05]  /*6c70*/  @P1 BRA `(.L_x_104) ;  /* 0x0000000000041947 */ /* 0x000fea0003800000 */
[----:B------:R4:W5:Y:S02]  /*6c80*/  LDG.E.U8 R10, desc[UR36][R56.64+0x39] ;  /* 0x00003924380a7981 */ /* 0x000964000c1e1100 */
.L_x_104:
[----:B------:R-:W-:Y:S05]  /*6c90*/  BSYNC B1 ;  /* 0x0000000000017941 */ /* 0x000fea0003800000 */
.L_x_103:
[----:B-----5:R-:W-:Y:S01]  /*6ca0*/  LOP3.LUT R10, R10, 0xff, RZ, 0xc0, !PT ;  /* 0x000000ff0a0a7812 */ /* 0x020fe200078ec0ff */
[----:B------:R-:W-:Y:S01]  /*6cb0*/  BSSY B1, `(.L_x_105) ;  /* 0x0000013000017945 */ /* 0x000fe20003800000 */
[----:B0--34-:R-:W-:Y:S02]  /*6cc0*/  IADD3 R57, P0, R93, 0x80, RZ ;  /* 0x000000805d397810 */ /* 0x019fe40007f1e0ff */
        /* <DEDUP_REMOVED lines=10> */
[----:B------:R-:W-:-:S03]  /*6d70*/  IADD3 R10, P2, R10, R14, RZ ;  /* 0x0000000e0a0a7210 */ /* 0x000fc60007f5e0ff */
[----:B------:R-:W-:Y:S02]  /*6d80*/  F2FP.SATFINITE.E5M2.F32.PACK_AB_MERGE_C R57, RZ, R56, RZ ;  /* 0x00000038ff39723e */ /* 0x000fe400048060ff */
[----:B------:R-:W-:Y:S02]  /*6d90*/  IADD3.X R11, R15, R11, R58, P2, !PT ;  /* 0x0000000b0f0b7210 */ /* 0x000fe400017fe43a */
[----:B------:R-:W-:Y:S01]  /*6da0*/  PRMT R56, RZ, 0x7610, R56 ;  /* 0x00007610ff387816 */ /* 0x000fe20000000038 */
[----:B------:R0:W-:Y:S01]  /*6db0*/  @!P1 STG.E.U8 desc[UR36][R8.64+0x39], R57 ;  /* 0x0000393908009986 */ /* 0x0001e2000c101124 */
[----:B------:R-:W-:Y:S05]  /*6dc0*/  @P3 BRA `(.L_x_106) ;  /* 0x0000000000043947 */ /* 0x000fea0003800000 */
[----:B------:R1:W5:Y:S02]  /*6dd0*/  LDG.E.U8 R56, desc[UR36][R10.64] ;  /* 0x000000240a387981 */ /* 0x000364000c1e1100 */
.L_x_106:
[----:B------:R-:W-:Y:S05]  /*6de0*/  BSYNC B1 ;  /* 0x0000000000017941 */ /* 0x000fea0003800000 */
.L_x_105:
[----:B-----5:R-:W-:Y:S01]  /*6df0*/  LOP3.LUT R56, R56, 0xff, RZ, 0xc0, !PT ;  /* 0x000000ff38387812 */ /* 0x020fe200078ec0ff */
[----:B------:R-:W-:Y:S01]  /*6e00*/  BSSY B1, `(.L_x_107) ;  /* 0x000000b000017945 */ /* 0x000fe20003800000 */
[----:B------:R-:W-:Y:S02]  /*6e10*/  ISETP.LT.OR P2, PT, R0, 0x2, !P0 ;  /* 0x000000020000780c */ /* 0x000fe40004741670 */
[----:B------:R-:W-:Y:S02]  /*6e20*/  F2FP.F16.E5M2.UNPACK_B R56, R56 ;  /* 0x00000038ff38723e */ /* 0x000fe400020004ff */
[----:B0-----:R-:W-:-:S03]  /*6e30*/  PRMT R8, RZ, 0x7610, R8 ;  /* 0x00007610ff087816 */ /* 0x001fc60000000008 */
[----:B------:R-:W-:-:S05]  /*6e40*/  HADD2.F32 R9, -RZ, R56.H0_H0 ;  /* 0x20000038ff097230 */ /* 0x000fca0000004100 */
[----:B------:R-:W-:-:S04]  /*6e50*/  FMUL R9, R9, R92 ;  /* 0x0000005c09097220 */ /* 0x000fc80000400000 */
[----:B------:R-:W-:-:S05]  /*6e60*/  FFMA R9, R24, R91, R9 ;  /* 0x0000005b18097223 */ /* 0x000fca0000000009 */
[----:B------:R-:W-:-:S05]  /*6e70*/  F2FP.SATFINITE.E5M2.F32.PACK_AB_MERGE_C R9, RZ, R9, RZ ;  /* 0x00000009ff09723e */ /* 0x000fca00048060ff */
[----:B------:R0:W-:Y:S01]  /*6e80*/  @!P3 STG.E.U8 desc[UR36][R6.64], R9 ;  /* 0x000000090600b986 */ /* 0x0001e2000c101124 */
[----:B------:R-:W-:Y:S05]  /*6e90*/  @P2 BRA `(.L_x_108) ;  /* 0x0000000000042947 */ /* 0x000fea0003800000 */
[----:B------:R3:W5:Y:S02]  /*6ea0*/  LDG.E.U8 R8, desc[UR36][R10.64+0x1] ;  /* 0x000001240a087981 */ /* 0x000764000c1e1100 */
.L_x_108:
[----:B------:R-:W-:Y:S05]  /*6eb0*/  BSYNC B1 ;  /* 0x0000000000017941 */ /* 0x000fea0003800000 */
.L_x_107:
[----:B-----5:R-:W-:Y:S01]  /*6ec0*/  LOP3.LUT R8, R8, 0xff, RZ, 0xc0, !PT ;  /* 0x000000ff08087812 */ /* 0x020fe200078ec0ff */
[----:B------:R-:W-:Y:S01]  /*6ed0*/  BSSY B1, `(.L_x_109) ;  /* 0x0000013000017945 */ /* 0x000fe20003800000 */
[----:B------:R-:W-:Y:S02]  /*6ee0*/  IADD3 R93, P1, R93, 0x88, RZ ;  /* 0x000000885d5d7810 */ /* 0x000fe40007f3e0ff */
[----:B------:R-:W-:-:S03]  /*6ef0*/  F2FP.F16.E5M2.UNPACK_B R8, R8 ;  /* 0x00000008ff08723e */ /* 0x000fc600020004ff */
[----:B------:R-:W-:Y:S01]  /*6f00*/  IMAD.X R13, RZ, RZ, R13, P1 ;  /* 0x000000ffff0d7224 */ /* 0x000fe200008e060d */
[----:B------:R-:W-:Y:S01]  /*6f10*/  ISETP.GE.AND P1, PT, R3, 0x89, PT ;  /* 0x000000890300780c */ /* 0x000fe20003f26270 */
[----:B0-----:R-:W-:Y:S01]  /*6f20*/  HADD2.F32 R9, -RZ, R8.H0_H0 ;  /* 0x20000008ff097230 */ /* 0x001fe20000004100 */
[----:B------:R-:W-:Y:S01]  /*6f30*/  PRMT R3, RZ, 0x7610, R3 ;  /* 0x00007610ff037816 */ /* 0x000fe20000000003 */
[-C--:B------:R-:W-:Y:S01]  /*6f40*/  IMAD R12, R13, R20.reuse, RZ ;  /* 0x000000140d0c7224 */ /* 0x080fe200078e02ff */
[----:B------:R-:W-:Y:S01]  /*6f50*/  ISETP.LT.OR P4, PT, R0, 0x1, !P1 ;  /* 0x000000010000780c */ /* 0x000fe20004f81670 */
[----:B------:R-:W-:-:S04]  /*6f60*/  IMAD.WIDE.U32 R22, R93, R20, R22 ;  /* 0x000000145d167225 */ /* 0x000fc800078e0016 */
[----:B------:R-:W-:Y:S01]  /*6f70*/  FMUL R8, R9, R92 ;  /* 0x0000005c09087220 */ /* 0x000fe20000400000 */
[----:B------:R-:W-:-:S03]  /*6f80*/  IMAD R12, R93, R21, R12 ;  /* 0x000000155d0c7224 */ /* 0x000fc600078e020c */
[----:B------:R-:W-:-:S01]  /*6f90*/  FFMA R8, R25, R91, R8 ;  /* 0x0000005b19087223 */ /* 0x000fc20000000008 */
[----:B------:R-:W-:-:S04]  /*6fa0*/  IADD3 R14, P3, R22, R14, RZ ;  /* 0x0000000e160e7210 */ /* 0x000fc80007f7e0ff */
[----:B------:R-:W-:Y:S02]  /*6fb0*/  F2FP.SATFINITE.E5M2.F32.PACK_AB_MERGE_C R9, RZ, R8, RZ ;  /* 0x00000008ff09723e */ /* 0x000fe400048060ff */
[----:B------:R-:W-:-:S03]  /*6fc0*/  IADD3.X R15, R15, R23, R12, P3, !PT ;  /* 0x000000170f0f7210 */ /* 0x000fc60001ffe40c */
[----:B------:R0:W-:Y:S01]  /*6fd0*/  @!P2 STG.E.U8 desc[UR36][R6.64+0x1], R9 ;  /* 0x000001090600a986 */ /* 0x0001e2000c101124 */
[----:B------:R-:W-:Y:S05]  /*6fe0*/  @P4 BRA `(.L_x_110) ;  /* 0x0000000000044947 */ /* 0x000fea0003800000 */
[----:B------:R4:W5:Y:S02]  /*6ff0*/  LDG.E.U8 R3, desc[UR36][R14.64] ;  /* 0x000000240e037981 */ /* 0x000964000c1e1100 */
.L_x_110:
[----:B------:R-:W-:Y:S05]  /*7000*/  BSYNC B1 ;  /* 0x0000000000017941 */ /* 0x000fea0003800000 */
.L_x_109:
[----:B-----5:R-:W-:Y:S01]  /*7010*/  LOP3.LUT R3, R3, 0xff, RZ, 0xc0, !PT ;  /* 0x000000ff03037812 */ /* 0x020fe200078ec0ff */
[----:B------:R-:W-:Y:S01]  /*7020*/  BSSY B1, `(.L_x_111) ;  /* 0x000000b000017945 */ /* 0x000fe20003800000 */
[----:B------:R-:W-:Y:S02]  /*7030*/  ISETP.LT.OR P2, PT, R0, 0x2, !P1 ;  /* 0x000000020000780c */ /* 0x000fe40004f41670 */
[----:B------:R-:W-:-:S05]  /*7040*/  F2FP.F16.E5M2.UNPACK_B R3, R3 ;  /* 0x00000003ff03723e */ /* 0x000fca00020004ff */
[----:B------:R-:W-:-:S05]  /*7050*/  HADD2.F32 R3, -RZ, R3.H0_H0 ;  /* 0x20000003ff037230 */ /* 0x000fca0000004100 */
[----:B------:R-:W-:-:S04]  /*7060*/  FMUL R3, R3, R92 ;  /* 0x0000005c03037220 */ /* 0x000fc80000400000 */
[----:B------:R-:W-:-:S05]  /*7070*/  FFMA R3, R26, R91, R3 ;  /* 0x0000005b1a037223 */ /* 0x000fca0000000003 */
[----:B0-----:R-:W-:Y:S02]  /*7080*/  F2FP.SATFINITE.E5M2.F32.PACK_AB_MERGE_C R9, RZ, R3, RZ ;  /* 0x00000003ff09723e */ /* 0x001fe400048060ff */
[----:B------:R-:W-:-:S03]  /*7090*/  PRMT R3, RZ, 0x7610, R3 ;  /* 0x00007610ff037816 */ /* 0x000fc60000000003 */
[----:B------:R0:W-:Y:S01]  /*70a0*/  @!P4 STG.E.U8 desc[UR36][R4.64], R9 ;  /* 0x000000090400c986 */ /* 0x0001e2000c101124 */
[----:B------:R-:W-:Y:S05]  /*70b0*/  @P2 BRA `(.L_x_112) ;  /* 0x0000000000042947 */ /* 0x000fea0003800000 */
[----:B------:R0:W5:Y:S02]  /*70c0*/  LDG.E.U8 R3, desc[UR36][R14.64+0x1] ;  /* 0x000001240e037981 */ /* 0x000164000c1e1100 */
.L_x_112:
[----:B------:R-:W-:Y:S05]  /*70d0*/  BSYNC B1 ;  /* 0x0000000000017941 */ /* 0x000fea0003800000 */
.L_x_111:
[----:B-----5:R-:W-:Y:S01]  /*70e0*/  LOP3.LUT R3, R3, 0xff, RZ, 0xc0, !PT ;  /* 0x000000ff03037812 */ /* 0x020fe200078ec0ff */
[----:B------:R-:W-:Y:S01]  /*70f0*/  BSSY B1, `(.L_x_113) ;  /* 0x000000b000017945 */ /* 0x000fe20003800000 */
[----:B------:R-:W-:Y:S02]  /*7100*/  ISETP.LT.OR P3, PT, R0, 0x9, !P0 ;  /* 0x000000090000780c */ /* 0x000fe40004761670 */
[----:B------:R-:W-:-:S05]  /*7110*/  F2FP.F16.E5M2.UNPACK_B R3, R3 ;  /* 0x00000003ff03723e */ /* 0x000fca00020004ff */
[----:B------:R-:W-:-:S05]  /*7120*/  HADD2.F32 R3, -RZ, R3.H0_H0 ;  /* 0x20000003ff037230 */ /* 0x000fca0000004100 */
[----:B------:R-:W-:Y:S01]  /*7130*/  FMUL R8, R3, R92 ;  /* 0x0000005c03087220 */ /* 0x000fe20000400000 */
[----:B------:R-:W-:-:S03]  /*7140*/  PRMT R3, RZ, 0x7610, R3 ;  /* 0x00007610ff037816 */ /* 0x000fc60000000003 */
[----:B------:R-:W-:-:S05]  /*7150*/  FFMA R8, R27, R91, R8 ;  /* 0x0000005b1b087223 */ /* 0x000fca0000000008 */
[----:B0-----:R-:W-:-:S05]  /*7160*/  F2FP.SATFINITE.E5M2.F32.PACK_AB_MERGE_C R9, RZ, R8, RZ ;  /* 0x00000008ff09723e */ /* 0x001fca00048060ff */
[----:B------:R0:W-:Y:S01]  /*7170*/  @!P2 STG.E.U8 desc[UR36][R4.64+0x1], R9 ;  /* 0x000001090400a986 */ /* 0x0001e2000c101124 */
[----:B------:R-:W-:Y:S05]  /*7180*/  @P3 BRA `(.L_x_114) ;  /* 0x0000000000043947 */ /* 0x000fea0003800000 */
[----:B------:R0:W5:Y:S02]  /*7190*/  LDG.E.U8 R3, desc[UR36][R10.64+0x8] ;  /* 0x000008240a037981 */ /* 0x000164000c1e1100 */
.L_x_114:
[----:B------:R-:W-:Y:S05]  /*71a0*/  BSYNC B1 ;  /* 0x0000000000017941 */ /* 0x000fea0003800000 */
.L_x_113:
        /* <DEDUP_REMOVED lines=12> */
.L_x_116:
[----:B------:R-:W-:Y:S05]  /*7270*/  BSYNC B1 ;  /* 0x0000000000017941 */ /* 0x000fea0003800000 */
.L_x_115:
        /* <DEDUP_REMOVED lines=12> */
.L_x_118:
[----:B------:R-:W-:Y:S05]  /*7340*/  BSYNC B1 ;  /* 0x0000000000017941 */ /* 0x000fea0003800000 */
.L_x_117:
        /* <DEDUP_REMOVED lines=12> */
.L_x_120:
[----:B------:R-:W-:Y:S05]  /*7410*/  BSYNC B1 ;  /* 0x0000000000017941 */ /* 0x000fea0003800000 */
.L_x_119:
        /* <DEDUP_REMOVED lines=12> */
.L_x_122:
[----:B------:R-:W-:Y:S05]  /*74e0*/  BSYNC B1 ;  /* 0x0000000000017941 */ /* 0x000fea0003800000 */
.L_x_121:
        /* <DEDUP_REMOVED lines=12> */
.L_x_124:
[----:B------:R-:W-:Y:S05]  /*75b0*/  BSYNC B1 ;  /* 0x0000000000017941 */ /* 0x000fea0003800000 */
.L_x_123:
        /* <DEDUP_REMOVED lines=12> */
.L_x_126:
[----:B------:R-:W-:Y:S05]  /*7680*/  BSYNC B1 ;  /* 0x0000000000017941 */ /* 0x000fea0003800000 */
.L_x_125:
        /* <DEDUP_REMOVED lines=12> */
.L_x_128:
[----:B------:R-:W-:Y:S05]  /*7750*/  BSYNC B1 ;  /* 0x0000000000017941 */ /* 0x000fea0003800000 */
.L_x_127:
        /* <DEDUP_REMOVED lines=12> */
.L_x_130:
[----:B------:R-:W-:Y:S05]  /*7820*/  BSYNC B1 ;  /* 0x0000000000017941 */ /* 0x000fea0003800000 */
.L_x_129:
        /* <DEDUP_REMOVED lines=12> */
.L_x_132:
[----:B------:R-:W-:Y:S05]  /*78f0*/  BSYNC B1 ;  /* 0x0000000000017941 */ /* 0x000fea0003800000 */
.L_x_131:
        /* <DEDUP_REMOVED lines=12> */
.L_x_134:
[----:B------:R-:W-:Y:S05]  /*79c0*/  BSYNC B1 ;  /* 0x0000000000017941 */ /* 0x000fea0003800000 */
.L_x_133:
        /* <DEDUP_REMOVED lines=12> */
.L_x_136:
[----:B------:R-:W-:Y:S05]  /*7a90*/  BSYNC B1 ;  /* 0x0000000000017941 */ /* 0x000fea0003800000 */
.L_x_135:
        /* <DEDUP_REMOVED lines=12> */
.L_x_138:
[----:B------:R-:W-:Y:S05]  /*7b60*/  BSYNC B1 ;  /* 0x0000000000017941 */ /* 0x000fea0003800000 */
.L_x_137:
        /* <DEDUP_REMOVED lines=12> */
.L_x_140:
[----:B------:R-:W-:Y:S05]  /*7c30*/  BSYNC B1 ;  /* 0x0000000000017941 */ /* 0x000fea0003800000 */
.L_x_139:
        /* <DEDUP_REMOVED lines=12> */
.L_x_142:
[----:B------:R-:W-:Y:S05]  /*7d00*/  BSYNC B1 ;  /* 0x0000000000017941 */ /* 0x000fea0003800000 */
.L_x_141:
        /* <DEDUP_REMOVED lines=12> */
.L_x_144:
[----:B------:R-:W-:Y:S05]  /*7dd0*/  BSYNC B1 ;  /* 0x0000000000017941 */ /* 0x000fea0003800000 */
.L_x_143:
        /* <DEDUP_REMOVED lines=12> */
.L_x_146:
[----:B------:R-:W-:Y:S05]  /*7ea0*/  BSYNC B1 ;  /* 0x0000000000017941 */ /* 0x000fea0003800000 */
.L_x_145:
        /* <DEDUP_REMOVED lines=12> */
.L_x_148:
[----:B------:R-:W-:Y:S05]  /*7f70*/  BSYNC B1 ;  /* 0x0000000000017941 */ /* 0x000fea0003800000 */
.L_x_147:
        /* <DEDUP_REMOVED lines=12> */
.L_x_150:
[----:B------:R-:W-:Y:S05]  /*8040*/  BSYNC B1 ;  /* 0x0000000000017941 */ /* 0x000fea0003800000 */
.L_x_149:
        /* <DEDUP_REMOVED lines=12> */
.L_x_152:
[----:B------:R-:W-:Y:S05]  /*8110*/  BSYNC B1 ;  /* 0x0000000000017941 */ /* 0x000fea0003800000 */
.L_x_151:
        /* <DEDUP_REMOVED lines=12> */
.L_x_154:
[----:B------:R-:W-:Y:S05]  /*81e0*/  BSYNC B1 ;  /* 0x0000000000017941 */ /* 0x000fea0003800000 */
.L_x_153:
        /* <DEDUP_REMOVED lines=12> */
.L_x_156:
[----:B------:R-:W-:Y:S05]  /*82b0*/  BSYNC B1 ;  /* 0x0000000000017941 */ /* 0x000fea0003800000 */
.L_x_155:
        /* <DEDUP_REMOVED lines=12> */
.L_x_158:
[----:B------:R-:W-:Y:S05]  /*8380*/  BSYNC B1 ;  /* 0x0000000000017941 */ /* 0x000fea0003800000 */
.L_x_157:
        /* <DEDUP_REMOVED lines=12> */
.L_x_160:
[----:B------:R-:W-:Y:S05]  /*8450*/  BSYNC B1 ;  /* 0x0000000000017941 */ /* 0x000fea0003800000 */
.L_x_159:
        /* <DEDUP_REMOVED lines=12> */
.L_x_162:
[----:B------:R-:W-:Y:S05]  /*8520*/  BSYNC B1 ;  /* 0x0000000000017941 */ /* 0x000fea0003800000 */
.L_x_161:
        /* <DEDUP_REMOVED lines=12> */
.L_x_164:
[----:B------:R-:W-:Y:S05]  /*85f0*/  BSYNC B1 ;  /* 0x0000000000017941 */ /* 0x000fea0003800000 */
.L_x_163:
        /* <DEDUP_REMOVED lines=12> */
.L_x_166:
[----:B------:R-:W-:Y:S05]  /*86c0*/  BSYNC B1 ;  /* 0x0000000000017941 */ /* 0x000fea0003800000 */
.L_x_165:
[----:B-----5:R-:W-:Y:S01]  /*86d0*/  LOP3.LUT R3, R3, 0xff, RZ, 0xc0, !PT ;  /* 0x000000ff03037812 */ /* 0x020fe200078ec0ff */
[----:B------:R-:W-:Y:S01]  /*86e0*/  BSSY B1, `(.L_x_167) ;  /* 0x000000b000017945 */ /* 0x000fe20003800000 */
[----:B------:R-:W-:Y:S02]  /*86f0*/  ISETP.LT.OR P1, PT, R0, 0x3a, !P1 ;  /* 0x0000003a0000780c */ /* 0x000fe40004f21670 */
[----:B------:R-:W-:Y:S02]  /*8700*/  F2FP.F16.E5M2.UNPACK_B R3, R3 ;  /* 0x00000003ff03723e */ /* 0x000fe400020004ff */
[----:B------:R-:W-:-:S03]  /*8710*/  PRMT R0, RZ, 0x7610, R0 ;  /* 0x00007610ff007816 */ /* 0x000fc60000000000 */
[----:B------:R-:W-:-:S05]  /*8720*/  HADD2.F32 R3, -RZ, R3.H0_H0 ;  /* 0x20000003ff037230 */ /* 0x000fca0000004100 */
[----:B------:R-:W-:-:S04]  /*8730*/  FMUL R3, R3, R92 ;  /* 0x0000005c03037220 */ /* 0x000fc80000400000 */
[----:B------:R-:W-:-:S05]  /*8740*/  FFMA R3, R54, R91, R3 ;  /* 0x0000005b36037223 */ /* 0x000fca0000000003 */
[----:B------:R-:W-:-:S05]  /*8750*/  F2FP.SATFINITE.E5M2.F32.PACK_AB_MERGE_C R3, RZ, R3, RZ ;  /* 0x00000003ff03723e */ /* 0x000fca00048060ff */
[----:B------:R0:W-:Y:S01]  /*8760*/  @!P2 STG.E.U8 desc[UR36][R4.64+0x38], R3 ;  /* 0x000038030400a986 */ /* 0x0001e2000c101124 */
[----:B------:R-:W-:Y:S05]  /*8770*/  @P1 BRA `(.L_x_168) ;  /* 0x0000000000041947 */ /* 0x000fea0003800000 */
[----:B------:R0:W5:Y:S02]  /*8780*/  LDG.E.U8 R0, desc[UR36][R14.64+0x39] ;  /* 0x000039240e007981 */ /* 0x000164000c1e1100 */
.L_x_168:
[----:B------:R-:W-:Y:S05]  /*8790*/  BSYNC B1 ;  /* 0x0000000000017941 */ /* 0x000fea0003800000 */
.L_x_167:
[----:B------:R-:W-:Y:S05]  /*87a0*/  @P1 BRA `(.L_x_169) ;  /* 0x0000001000301947 */ /* 0x000fea0003800000 */
[----:B-----5:R-:W-:-:S04]  /*87b0*/  LOP3.LUT R0, R0, 0xff, RZ, 0xc0, !PT ;  /* 0x000000ff00007812 */ /* 0x020fc800078ec0ff */
[----:B------:R-:W-:-:S05]  /*87c0*/  F2FP.F16.E5M2.UNPACK_B R0, R0 ;  /* 0x00000000ff00723e */ /* 0x000fca00020004ff */
[----:B0-----:R-:W-:-:S05]  /*87d0*/  HADD2.F32 R3, -RZ, R0.H0_H0 ;  /* 0x20000000ff037230 */ /* 0x001fca0000004100 */
[----:B------:R-:W-:-:S04]  /*87e0*/  FMUL R0, R3, R92 ;  /* 0x0000005c03007220 */ /* 0x000fc80000400000 */
[----:B------:R-:W-:-:S05]  /*87f0*/  FFMA R0, R55, R91, R0 ;  /* 0x0000005b37007223 */ /* 0x000fca0000000000 */
[----:B------:R-:W-:-:S05]  /*8800*/  F2FP.SATFINITE.E5M2.F32.PACK_AB_MERGE_C R3, RZ, R0, RZ ;  /* 0x00000000ff03723e */ /* 0x000fca00048060ff */
[----:B------:R0:W-:Y:S01]  /*8810*/  STG.E.U8 desc[UR36][R4.64+0x39], R3 ;  /* 0x0000390304007986 */ /* 0x0001e2000c101124 */
[----:B------:R-:W-:Y:S05]  /*8820*/  BRA `(.L_x_169) ;  /* 0x0000001000107947 */ /* 0x000fea0003800000 */
.L_x_40:
[C---:B------:R-:W-:Y:S01]  /*8830*/  ISETP.GE.AND P2, PT, R3.reuse, 0x1, PT ;  /* 0x000000010300780c */ /* 0x040fe20003f46270 */
[-C--:B------:R-:W-:Y:S01]  /*8840*/  FMUL R56, R56, R91.reuse ;  /* 0x0000005b38387220 */ /* 0x080fe20000400000 */
[----:B------:R-:W-:Y:S01]  /*8850*/  ISETP.GE.AND P1, PT, R3, 0x9, PT ;  /* 0x000000090300780c */ /* 0x000fe20003f26270 */
[-C--:B------:R-:W-:Y:S01]  /*8860*/  FMUL R57, R57, R91.reuse ;  /* 0x0000005b39397220 */ /* 0x080fe20000400000 */
[----:B------:R-:W-:Y:S01]  /*8870*/  ISETP.LT.OR P0, PT, R0, 0x1, !P2 ;  /* 0x000000010000780c */ /* 0x000fe20005701670 */
[-C--:B------:R-:W-:Y:S01]  /*8880*/  FMUL R58, R58, R91.reuse ;  /* 0x0000005b3a3a7220 */ /* 0x080fe20000400000 */
[----:B------:R-:W-:Y:S01]  /*8890*/  F2FP.SATFINITE.E5M2.F32.PACK_AB_MERGE_C R13, RZ, R56, RZ ;  /* 0x00000038ff0d723e */ /* 0x000fe200048060ff */
[-C--:B------:R-:W-:Y:S01]  /*88a0*/  FMUL R59, R59, R91.reuse ;  /* 0x0000005b3b3b7220 */ /* 0x080fe20000400000 */
[----:B------:R-:W-:Y:S01]  /*88b0*/  ISETP.LT.OR P3, PT, R0, 0x2, !P2 ;  /* 0x000000020000780c */ /* 0x000fe20005761670 */
[-C--:B------:R-:W-:Y:S01]  /*88c0*/  FMUL R60, R60, R91.reuse ;  /* 0x0000005b3c3c7220 */ /* 0x080fe20000400000 */
[C---:B------:R-:W-:Y:S01]  /*88d0*/  ISETP.LT.OR P4, PT, R0.reuse, 0x1, !P1 ;  /* 0x000000010000780c */ /* 0x040fe20004f81670 */
[-C--:B------:R-:W-:Y:S01]  /*88e0*/  FMUL R61, R61, R91.reuse ;  /* 0x0000005b3d3d7220 */ /* 0x080fe20000400000 */
[----:B------:R-:W-:Y:S01]  /*88f0*/  ISETP.LT.OR P5, PT, R0, 0x2, !P1 ;  /* 0x000000020000780c */ /* 0x000fe20004fa1670 */
[----:B------:R-:W-:Y:S01]  /*8900*/  FMUL R62, R62, R91 ;  /* 0x0000005b3e3e7220 */ /* 0x000fe20000400000 */
[----:B------:R-:W-:Y:S01]  /*8910*/  F2FP.SATFINITE.E5M2.F32.PACK_AB_MERGE_C R57, RZ, R57, RZ ;  /* 0x00000039ff39723e */ /* 0x000fe200048060ff */
[-C--:B------:R-:W-:Y:S01]  /*8920*/  FMUL R63, R63, R91.reuse ;  /* 0x0000005b3f3f7220 */ /* 0x080fe20000400000 */
[----:B------:R-:W-:Y:S01]  /*8930*/  F2FP.SATFINITE.E5M2.F32.PACK_AB_MERGE_C R15, RZ, R58, RZ ;  /* 0x0000003aff0f723e */ /* 0x000fe200048060ff */
[----:B------:R0:W-:Y:S01]  /*8940*/  @!P0 STG.E.U8 desc[UR36][R10.64], R13 ;  /* 0x0000000d0a008986 */ /* 0x0001e2000c101124 */
[----:B------:R-:W-:Y:S01]  /*8950*/  ISETP.LT.OR P0, PT, R0, 0x9, !P2 ;  /* 0x000000090000780c */ /* 0x000fe20005701670 */
[----:B------:R-:W-:Y:S01]  /*8960*/  FMUL R64, R64, R91 ;  /* 0x0000005b40407220 */ /* 0x000fe20000400000 */
[----:B------:R-:W-:Y:S01]  /*8970*/  F2FP.SATFINITE.E5M2.F32.PACK_AB_MERGE_C R59, RZ, R59, RZ ;  /* 0x0000003bff3b723e */ /* 0x000fe200048060ff */
[----:B------:R-:W-:Y:S01]  /*8980*/  @!P3 STG.E.U8 desc[UR36][R10.64+0x1], R57 ;  /* 0x000001390a00b986 */ /* 0x000fe2000c101124 */
[----:B------:R-:W-:Y:S01]  /*8990*/  F2FP.SATFINITE.E5M2.F32.PACK_AB_MERGE_C R21, RZ, R60, RZ ;  /* 0x0000003cff15723e */ /* 0x000fe200048060ff */
[-C--:B------:R-:W-:Y:S01]  /*89a0*/  FMUL R65, R65, R91.reuse ;  /* 0x0000005b41417220 */ /* 0x080fe20000400000 */
[C---:B------:R-:W-:Y:S01]  /*89b0*/  ISETP.LT.OR P3, PT, R0.reuse, 0xa, !P2 ;  /* 0x0000000a0000780c */ /* 0x040fe20005761670 */
[----:B------:R1:W-:Y:S01]  /*89c0*/  @!P4 STG.E.U8 desc[UR36][R8.64], R15 ;  /* 0x0000000f0800c986 */ /* 0x0003e2000c101124 */
[----:B------:R-:W-:Y:S01]  /*89d0*/  ISETP.LT.OR P4, PT, R0, 0x9, !P1 ;  /* 0x000000090000780c */ /* 0x000fe20004f81670 */
[----:B------:R-:W-:Y:S01]  /*89e0*/  FMUL R66, R66, R91 ;  /* 0x0000005b42427220 */ /* 0x000fe20000400000 */
[----:B------:R-:W-:Y:S01]  /*89f0*/  F2FP.SATFINITE.E5M2.F32.PACK_AB_MERGE_C R61, RZ, R61, RZ ;  /* 0x0000003dff3d723e */ /* 0x000fe200048060ff */
[----:B------:R-:W-:Y:S01]  /*8a00*/  @!P5 STG.E.U8 desc[UR36][R8.64+0x1], R59 ;  /* 0x0000013b0800d986 */ /* 0x000fe2000c101124 */
[C---:B------:R-:W-:Y:S01]  /*8a10*/  ISETP.LT.OR P5, PT, R0.reuse, 0xa, !P1 ;  /* 0x0000000a0000780c */ /* 0x040fe20004fa1670 */
[-C--:B------:R-:W-:Y:S01]  /*8a20*/  FMUL R67, R67, R91.reuse ;  /* 0x0000005b43437220 */ /* 0x080fe20000400000 */
[----:B0-----:R-:W-:Y:S01]  /*8a30*/  F2FP.SATFINITE.E5M2.F32.PACK_AB_MERGE_C R13, RZ, R62, RZ ;  /* 0x0000003eff0d723e */ /* 0x001fe200048060ff */
[----:B------:R0:W-:Y:S01]  /*8a40*/  @!P0 STG.E.U8 desc[UR36][R10.64+0x8], R21 ;  /* 0x000008150a008986 */ /* 0x0001e2000c101124 */
[----:B------:R-:W-:Y:S01]  /*8a50*/  ISETP.LT.OR P0, PT, R0, 0x11, !P2 ;  /* 0x000000110000780c */ /* 0x000fe20005701670 */
[----:B------:R-:W-:Y:S01]  /*8a60*/  FMUL R68, R68, R91 ;  /* 0x0000005b44447220 */ /* 0x000fe20000400000 */
[----:B------:R-:W-:Y:S01]  /*8a70*/  F2FP.SATFINITE.E5M2.F32.PACK_AB_MERGE_C R63, RZ, R63, RZ ;  /* 0x0000003fff3f723e */ /* 0x000fe200048060ff */
[----:B------:R-:W-:Y:S01]  /*8a80*/  @!P3 STG.E.U8 desc[UR36][R10.64+0x9], R61 ;  /* 0x0000093d0a00b986 */ /* 0x000fe2000c101124 */
[----:B-1----:R-:W-:Y:S01]  /*8a90*/  F2FP.SATFINITE.E5M2.F32.PACK_AB_MERGE_C R15, RZ, R64, RZ ;  /* 0x00000040ff0f723e */ /* 0x002fe200048060ff */
        /* <DEDUP_REMOVED lines=8> */
[----:B------:R-:W-:Y:S01]  /*8b20*/  FMUL R71, R71, R91 ;  /* 0x0000005b47477220 */ /* 0x000fe20000400000 */
[----:B------:R-:W-:Y:S01]  /*8b30*/  F2FP.SATFINITE.E5M2.F32.PACK_AB_MERGE_C R67, RZ, R67, RZ ;  /* 0x00000043ff43723e */ /* 0x000fe200048060ff */
[----:B------:R2:W-:Y:S01]  /*8b40*/  @!P0 STG.E.U8 desc[UR36][R10.64+0x10], R15 ;  /* 0x0000100f0a008986 */ /* 0x0005e2000c101124 */
[----:B------:R-:W-:Y:S01]  /*8b50*/  ISETP.LT.OR P0, PT, R0, 0x19, !P2 ;  /* 0x000000190000780c */ /* 0x000fe20005701670 */
[-C--:B------:R-:W-:Y:S01]  /*8b60*/  FMUL R72, R72, R91.reuse ;  /* 0x0000005b48487220 */ /* 0x080fe20000400000 */
[----:B0-----:R-:W-:Y:S01]  /*8b70*/  F2FP.SATFINITE.E5M2.F32.PACK_AB_MERGE_C R21, RZ, R68, RZ ;  /* 0x00000044ff15723e */ /* 0x001fe200048060ff */
[----:B------:R-:W-:Y:S01]  /*8b80*/  @!P3 STG.E.U8 desc[UR36][R10.64+0x11], R65 ;  /* 0x000011410a00b986 */ /* 0x000fe2000c101124 */
[----:B-1----:R-:W-:Y:S01]  /*8b90*/  F2FP.SATFINITE.E5M2.F32.PACK_AB_MERGE_C R13, RZ, R66, RZ ;  /* 0x00000042ff0d723e */ /* 0x002fe200048060ff */
[-C--:B------:R-:W-:Y:S01]  /*8ba0*/  FMUL R73, R73, R91.reuse ;  /* 0x0000005b49497220 */ /* 0x080fe20000400000 */
[----:B------:R-:W-:Y:S01]  /*8bb0*/  ISETP.LT.OR P3, PT, R0, 0x1a, !P2 ;  /* 0x0000001a0000780c */ /* 0x000fe20005761670 */
[----:B------:R-:W-:Y:S01]  /*8bc0*/  FMUL R74, R74, R91 ;  /* 0x0000005b4a4a7220 */ /* 0x000fe20000400000 */
[----:B------:R-:W-:Y:S01]  /*8bd0*/  F2FP.SATFINITE.E5M2.F32.PACK_AB_MERGE_C R69, RZ, R69, RZ ;  /* 0x00000045ff45723e */ /* 0x000fe200048060ff */
[----:B------:R0:W-:Y:S01]  /*8be0*/  @!P4 STG.E.U8 desc[UR36][R8.64+0x10], R13 ;  /* 0x0000100d0800c986 */ /* 0x0001e2000c101124 */
[C---:B------:R-:W-:Y:S01]  /*8bf0*/  ISETP.LT.OR P4, PT, R0.reuse, 0x19, !P1 ;  /* 0x000000190000780c */ /* 0x040fe20004f81670 */
[----:B------:R-:W-:Y:S01]  /*8c00*/  FMUL R75, R75, R91 ;  /* 0x0000005b4b4b7220 */ /* 0x000fe20000400000 */
[----:B------:R-:W-:Y:S01]  /*8c10*/  F2FP.SATFINITE.E5M2.F32.PACK_AB_MERGE_C R71, RZ, R71, RZ ;  /* 0x00000047ff47723e */ /* 0x000fe200048060ff */
[----:B------:R-:W-:Y:S01]  /*8c20*/  @!P5 STG.E.U8 desc[UR36][R8.64+0x11], R67 ;  /* 0x000011430800d986 */ /* 0x000fe2000c101124 */
[----:B------:R-:W-:Y:S01]  /*8c30*/  ISETP.LT.OR P5, PT, R0, 0x1a, !P1 ;  /* 0x0000001a0000780c */ /* 0x000fe20004fa1670 */
[-C--:B------:R-:W-:Y:S01]  /*8c40*/  FMUL R76, R76, R91.reuse ;  /* 0x0000005b4c4c7220 */ /* 0x080fe20000400000 */
[----:B--2---:R-:W-:Y:S01]  /*8c50*/  F2FP.SATFINITE.E5M2.F32.PACK_AB_MERGE_C R15, RZ, R72, RZ ;  /* 0x00000048ff0f723e */ /* 0x004fe200048060ff */
[----:B------:R1:W-:Y:S01]  /*8c60*/  @!P0 STG.E.U8 desc[UR36][R10.64+0x18], R21 ;  /* 0x000018150a008986 */ /* 0x0003e2000c101124 */
[----:B------:R-:W-:Y:S01]  /*8c70*/  ISETP.LT.OR P0, PT, R0, 0x21, !P2 ;  /* 0x000000210000780c */ /* 0x000fe20005701670 */
[----:B------:R-:W-:Y:S01]  /*8c80*/  FMUL R77, R77, R91 ;  /* 0x0000005b4d4d7220 */ /* 0x000fe20000400000 */
[----:B------:R-:W-:Y:S01]  /*8c90*/  F2FP.SATFINITE.E5M2.F32.PACK_AB_MERGE_C R73, RZ, R73, RZ ;  /* 0x00000049ff49723e */ /* 0x000fe200048060ff */
[----:B------:R-:W-:Y:S01]  /*8ca0*/  @!P3 STG.E.U8 desc[UR36][R10.64+0x19], R69 ;  /* 0x000019450a00b986 */ /* 0x000fe2000c101124 */
[----:B0-----:R-:W-:Y:S01]  /*8cb0*/  F2FP.SATFINITE.E5M2.F32.PACK_AB_MERGE_C R13, RZ, R70, RZ ;  /* 0x00000046ff0d723e */ /* 0x001fe200048060ff */
[-C--:B------:R-:W-:Y:S01]  /*8cc0*/  FMUL R78, R78, R91.reuse ;  /* 0x0000005b4e4e7220 */ /* 0x080fe20000400000 */
[C---:B------:R-:W-:Y:S01]  /*8cd0*/  ISETP.LT.OR P3, PT, R0.reuse, 0x22, !P2 ;  /* 0x000000220000780c */ /* 0x040fe20005761670 */
[----:B------:R-:W-:Y:S01]  /*8ce0*/  FMUL R79, R79, R91 ;  /* 0x0000005b4f4f7220 */ /* 0x000fe20000400000 */
[----:B------:R-:W-:Y:S01]  /*8cf0*/  F2FP.SATFINITE.E5M2.F32.PACK_AB_MERGE_C R75, RZ, R75, RZ ;  /* 0x0000004bff4b723e */ /* 0x000fe200048060ff */
[----:B------:R0:W-:Y:S01]  /*8d00*/  @!P4 STG.E.U8 desc[UR36][R8.64+0x18], R13 ;  /* 0x0000180d0800c986 */ /* 0x0001e2000c101124 */
[----:B------:R-:W-:Y:S01]  /*8d10*/  ISETP.LT.OR P4, PT, R0, 0x21, !P1 ;  /* 0x000000210000780c */ /* 0x000fe20004f81670 */
[-C--:B------:R-:W-:Y:S01]  /*8d20*/  FMUL R80, R80, R91.reuse ;  /* 0x0000005b50507220 */ /* 0x080fe20000400000 */
[----:B-1----:R-:W-:Y:S01]  /*8d30*/  F2FP.SATFINITE.E5M2.F32.PACK_AB_MERGE_C R21, RZ, R76, RZ ;  /* 0x0000004cff15723e */ /* 0x002fe200048060ff */
[----:B------:R-:W-:Y:S01]  /*8d40*/  @!P5 STG.E.U8 desc[UR36][R8.64+0x19], R71 ;  /* 0x000019470800d986 */ /* 0x000fe2000c101124 */
[C---:B------:R-:W-:Y:S01]  /*8d50*/  ISETP.LT.OR P5, PT, R0.reuse, 0x22, !P1 ;  /* 0x000000220000780c */ /* 0x040fe20004fa1670 */
[----:B------:R-:W-:Y:S01]  /*8d60*/  FMUL R81, R81, R91 ;  /* 0x0000005b51517220 */ /* 0x000fe20000400000 */
[----:B------:R-:W-:Y:S01]  /*8d70*/  F2FP.SATFINITE.E5M2.F32.PACK_AB_MERGE_C R77, RZ, R77, RZ ;  /* 0x0000004dff4d723e */ /* 0x000fe200048060ff */
[----:B------:R1:W-:Y:S01]  /*8d80*/  @!P0 STG.E.U8 desc[UR36][R10.64+0x20], R15 ;  /* 0x0000200f0a008986 */ /* 0x0003e2000c101124 */
[----:B------:R-:W-:Y:S01]  /*8d90*/  ISETP.LT.OR P0, PT, R0, 0x29, !P2 ;  /* 0x000000290000780c */ /* 0x000fe20005701670 */
[----:B------:R-:W-:Y:S01]  /*8da0*/  FMUL R83, R83, R91 ;  /* 0x0000005b53537220 */ /* 0x000fe20000400000 */
[----:B------:R-:W-:Y:S01]  /*8db0*/  F2FP.SATFINITE.E5M2.F32.PACK_AB_MERGE_C R79, RZ, R79, RZ ;  /* 0x0000004fff4f723e */ /* 0x000fe200048060ff */
[----:B------:R-:W-:Y:S01]  /*8dc0*/  @!P3 STG.E.U8 desc[UR36][R10.64+0x21], R73 ;  /* 0x000021490a00b986 */ /* 0x000fe2000c101124 */
[----:B0-----:R-:W-:Y:S01]  /*8dd0*/  F2FP.SATFINITE.E5M2.F32.PACK_AB_MERGE_C R13, RZ, R74, RZ ;  /* 0x0000004aff0d723e */ /* 0x001fe200048060ff */
[-C--:B------:R-:W-:Y:S01]  /*8de0*/  FMUL R82, R82, R91.reuse ;  /* 0x0000005b52527220 */ /* 0x080fe20000400000 */
[----:B------:R-:W-:Y:S01]  /*8df0*/  ISETP.LT.OR P3, PT, R0, 0x2a, !P1 ;  /* 0x0000002a0000780c */ /* 0x000fe20004f61670 */
[----:B------:R-:W-:Y:S01]  /*8e00*/  FMUL R84, R84, R91 ;  /* 0x0000005b54547220 */ /* 0x000fe20000400000 */
[----:B------:R-:W-:Y:S01]  /*8e10*/  F2FP.SATFINITE.E5M2.F32.PACK_AB_MERGE_C R81, RZ, R81, RZ ;  /* 0x00000051ff51723e */ /* 0x000fe200048060ff */
[----:B------:R0:W-:Y:S01]  /*8e20*/  @!P4 STG.E.U8 desc[UR36][R8.64+0x20], R13 ;  /* 0x0000200d0800c986 */ /* 0x0001e2000c101124 */
[C---:B------:R-:W-:Y:S01]  /*8e30*/  ISETP.LT.OR P4, PT, R0.reuse, 0x2a, !P2 ;  /* 0x0000002a0000780c */ /* 0x040fe20005781670 */
[-C--:B------:R-:W-:Y:S01]  /*8e40*/  FMUL R85, R85, R91.reuse ;  /* 0x0000005b55557220 */ /* 0x080fe20000400000 */
[----:B-1----:R-:W-:Y:S01]  /*8e50*/  F2FP.SATFINITE.E5M2.F32.PACK_AB_MERGE_C R15, RZ, R80, RZ ;  /* 0x00000050ff0f723e */ /* 0x002fe200048060ff */
[----:B------:R-:W-:Y:S01]  /*8e60*/  @!P5 STG.E.U8 desc[UR36][R8.64+0x21], R75 ;  /* 0x0000214b0800d986 */ /* 0x000fe2000c101124 */
[----:B------:R-:W-:Y:S01]  /*8e70*/  ISETP.LT.OR P5, PT, R0, 0x29, !P1 ;  /* 0x000000290000780c */ /* 0x000fe20004fa1670 */
[----:B------:R-:W-:Y:S01]  /*8e80*/  FMUL R86, R86, R91 ;  /* 0x0000005b56567220 */ /* 0x000fe20000400000 */
[----:B------:R-:W-:Y:S01]  /*8e90*/  F2FP.SATFINITE.E5M2.F32.PACK_AB_MERGE_C R83, RZ, R83, RZ ;  /* 0x00000053ff53723e */ /* 0x000fe200048060ff */
[----:B------:R1:W-:Y:S01]  /*8ea0*/  @!P0 STG.E.U8 desc[UR36][R10.64+0x28], R21 ;  /* 0x000028150a008986 */ /* 0x0003e2000c101124 */
[----:B------:R-:W-:Y:S01]  /*8eb0*/  ISETP.LT.OR P0, PT, R0, 0x31, !P2 ;  /* 0x000000310000780c */ /* 0x000fe20005701670 */
[----:B------:R-:W-:Y:S01]  /*8ec0*/  FMUL R87, R87, R91 ;  /* 0x0000005b57577220 */ /* 0x000fe20000400000 */
[----:B------:R-:W-:Y:S01]  /*8ed0*/  F2FP.SATFINITE.E5M2.F32.PACK_AB_MERGE_C R85, RZ, R85, RZ ;  /* 0x00000055ff55723e */ /* 0x000fe200048060ff */
[-C--:B------:R-:W-:Y:S01]  /*8ee0*/  FMUL R24, R24, R91.reuse ;  /* 0x0000005b18187220 */ /* 0x080fe20000400000 */
[----:B0-----:R-:W-:Y:S01]  /*8ef0*/  F2FP.SATFINITE.E5M2.F32.PACK_AB_MERGE_C R13, RZ, R78, RZ ;  /* 0x0000004eff0d723e */ /* 0x001fe200048060ff */
[----:B------:R-:W-:Y:S01]  /*8f00*/  @!P4 STG.E.U8 desc[UR36][R10.64+0x29], R77 ;  /* 0x0000294d0a00c986 */ /* 0x000fe2000c101124 */
        /* <DEDUP_REMOVED lines=9> */
[-C--:B------:R-:W-:Y:S01]  /*8fa0*/  FMUL R27, R27, R91.reuse ;  /* 0x0000005b1b1b7220 */ /* 0x080fe20000400000 */
[C---:B------:R-:W-:Y:S01]  /*8fb0*/  ISETP.LT.OR P2, PT, R0.reuse, 0x3a, !P2 ;  /* 0x0000003a0000780c */ /* 0x040fe20005741670 */
[----:B------:R1:W-:Y:S01]  /*8fc0*/  @!P0 STG.E.U8 desc[UR36][R10.64+0x30], R15 ;  /* 0x0000300f0a008986 */ /* 0x0003e2000c101124 */
[----:B------:R-:W-:Y:S01]  /*8fd0*/  ISETP.LT.OR P0, PT, R0, 0x32, !P1 ;  /* 0x000000320000780c */ /* 0x000fe20004f01670 */
[----:B------:R-:W-:Y:S01]  /*8fe0*/  FMUL R28, R28, R91 ;  /* 0x0000005b1c1c7220 */ /* 0x000fe20000400000 */
[----:B------:R-:W-:Y:S01]  /*8ff0*/  F2FP.SATFINITE.E5M2.F32.PACK_AB_MERGE_C R25, RZ, R25, RZ ;  /* 0x00000019ff19723e */ /* 0x000fe200048060ff */
[----:B------:R-:W-:Y:S01]  /*9000*/  @!P4 STG.E.U8 desc[UR36][R10.64+0x31], R81 ;  /* 0x000031510a00c986 */ /* 0x000fe2000c101124 */
[----:B0-----:R-:W-:Y:S01]  /*9010*/  F2FP.SATFINITE.E5M2.F32.PACK_AB_MERGE_C R13, RZ, R82, RZ ;  /* 0x00000052ff0d723e */ /* 0x001fe200048060ff */
[----:B------:R-:W-:Y:S01]  /*9020*/  FMUL R29, R29, R91 ;  /* 0x0000005b1d1d7220 */ /* 0x000fe20000400000 */
[----:B------:R-:W-:Y:S01]  /*9030*/  F2FP.SATFINITE.E5M2.F32.PACK_AB_MERGE_C R27, RZ, R27, RZ ;  /* 0x0000001bff1b723e */ /* 0x000fe200048060ff */
[-C--:B------:R-:W-:Y:S01]  /*9040*/  FMUL R30, R30, R91.reuse ;  /* 0x0000005b1e1e7220 */ /* 0x080fe20000400000 */
[----:B------:R-:W-:Y:S01]  /*9050*/  FMUL R31, R31, R91 ;  /* 0x0000005b1f1f7220 */ /* 0x000fe20000400000 */
[----:B------:R0:W-:Y:S01]  /*9060*/  @!P5 STG.E.U8 desc[UR36][R8.64+0x30], R13 ;  /* 0x0000300d0800d986 */ /* 0x0001e2000c101124 */
[----:B------:R-:W-:Y:S01]  /*9070*/  F2FP.SATFINITE.E5M2.F32.PACK_AB_MERGE_C R29, RZ, R29, RZ ;  /* 0x0000001dff1d723e */ /* 0x000fe200048060ff */
[-C--:B------:R-:W-:Y:S01]  /*9080*/  FMUL R32, R32, R91.reuse ;  /* 0x0000005b20207220 */ /* 0x080fe20000400000 */
[----:B-1----:R-:W-:Y:S01]  /*9090*/  F2FP.SATFINITE.E5M2.F32.PACK_AB_MERGE_C R15, RZ, R24, RZ ;  /* 0x00000018ff0f723e */ /* 0x002fe200048060ff */
[----:B------:R-:W-:Y:S01]  /*90a0*/  @!P0 STG.E.U8 desc[UR36][R8.64+0x31], R83 ;  /* 0x0000315308008986 */ /* 0x000fe2000c101124 */
[----:B------:R-:W-:Y:S01]  /*90b0*/  ISETP.GE.AND P0, PT, R3, 0x81, PT ;  /* 0x000000810300780c */ /* 0x000fe20003f06270 */
[----:B------:R-:W-:Y:S01]  /*90c0*/  FMUL R33, R33, R91 ;  /* 0x0000005b21217220 */ /* 0x000fe20000400000 */
[----:B------:R-:W-:Y:S01]  /*90d0*/  F2FP.SATFINITE.E5M2.F32.PACK_AB_MERGE_C R31, RZ, R31, RZ ;  /* 0x0000001fff1f723e */ /* 0x000fe200048060ff */
[----:B------:R-:W-:Y:S01]  /*90e0*/  @!P3 STG.E.U8 desc[UR36][R10.64+0x38], R21 ;  /* 0x000038150a00b986 */ /* 0x000fe2000c101124 */
[----:B------:R-:W-:Y:S01]  /*90f0*/  ISETP.LT.OR P3, PT, R0, 0x39, !P1 ;  /* 0x000000390000780c */ /* 0x000fe20004f61670 */
[-C--:B------:R-:W-:Y:S01]  /*9100*/  FMUL R34, R34, R91.reuse ;  /* 0x0000005b22227220 */ /* 0x080fe20000400000 */
[C---:B------:R-:W-:Y:S01]  /*9110*/  ISETP.LT.OR P1, PT, R0.reuse, 0x3a, !P1 ;  /* 0x0000003a0000780c */ /* 0x040fe20004f21670 */
[----:B------:R-:W-:Y:S01]  /*9120*/  @!P2 STG.E.U8 desc[UR36][R10.64+0x39], R85 ;  /* 0x000039550a00a986 */ /* 0x000fe2000c101124 */
[C---:B------:R-:W-:Y:S01]  /*9130*/  ISETP.LT.OR P4, PT, R0.reuse, 0x1, !P0 ;  /* 0x000000010000780c */ /* 0x040fe20004781670 */
[-C--:B------:R-:W-:Y:S01]  /*9140*/  FMUL R35, R35, R91.reuse ;  /* 0x0000005b23237220 */ /* 0x080fe20000400000 */
[----:B------:R-:W-:Y:S01]  /*9150*/  ISETP.LT.OR P5, PT, R0, 0x2, !P0 ;  /* 0x000000020000780c */ /* 0x000fe200047a1670 */
[-C--:B------:R-:W-:Y:S01]  /*9160*/  FMUL R36, R36, R91.reuse ;  /* 0x0000005b24247220 */ /* 0x080fe20000400000 */
[----:B0-----:R-:W-:Y:S01]  /*9170*/  F2FP.SATFINITE.E5M2.F32.PACK_AB_MERGE_C R13, RZ, R86, RZ ;  /* 0x00000056ff0d723e */ /* 0x001fe200048060ff */
[-C--:B------:R-:W-:Y:S01]  /*9180*/  FMUL R37, R37, R91.reuse ;  /* 0x0000005b25257220 */ /* 0x080fe20000400000 */
[----:B------:R-:W-:Y:S01]  /*9190*/  ISETP.GE.AND P2, PT, R3, 0x89, PT ;  /* 0x000000890300780c */ /* 0x000fe20003f46270 */
[-C--:B------:R-:W-:Y:S01]  /*91a0*/  FMUL R38, R38, R91.reuse ;  /* 0x0000005b26267220 */ /* 0x080fe20000400000 */
[----:B------:R-:W-:Y:S01]  /*91b0*/  F2FP.SATFINITE.E5M2.F32.PACK_AB_MERGE_C R3, RZ, R26, RZ ;  /* 0x0000001aff03723e */ /* 0x000fe200048060ff */
        /* <DEDUP_REMOVED lines=12> */
[----:B------:R-:W-:Y:S01]  /*9280*/  @!P5 STG.E.U8 desc[UR36][R6.64+0x1], R25 ;  /* 0x000001190600d986 */ /* 0x000fe2000c101124 */
[----:B------:R-:W-:Y:S01]  /*9290*/  ISETP.LT.OR P5, PT, R0, 0xa, !P0 ;  /* 0x0000000a0000780c */ /* 0x000fe200047a1670 */
[----:B------:R-:W-:Y:S01]  /*92a0*/  FMUL R42, R42, R91 ;  /* 0x0000005b2a2a7220 */ /* 0x000fe20000400000 */
[----:B------:R-:W-:Y:S01]  /*92b0*/  F2FP.SATFINITE.E5M2.F32.PACK_AB_MERGE_C R39, RZ, R39, RZ ;  /* 0x00000027ff27723e */ /* 0x000fe200048060ff */
[----:B------:R-:W-:Y:S01]  /*92c0*/  @!P3 STG.E.U8 desc[UR36][R4.64+0x1], R27 ;  /* 0x0000011b0400b986 */ /* 0x000fe2000c101124 */
[----:B0-----:R-:W-:Y:S01]  /*92d0*/  F2FP.SATFINITE.E5M2.F32.PACK_AB_MERGE_C R9, RZ, R28, RZ ;  /* 0x0000001cff09723e */ /* 0x001fe200048060ff */
[-C--:B------:R-:W-:Y:S01]  /*92e0*/  FMUL R43, R43, R91.reuse ;  /* 0x0000005b2b2b7220 */ /* 0x080fe20000400000 */
[C---:B------:R-:W-:Y:S01]  /*92f0*/  ISETP.LT.OR P3, PT, R0.reuse, 0xa, !P2 ;  /* 0x0000000a0000780c */ /* 0x040fe20005761670 */
[----:B------:R0:W-:Y:S01]  /*9300*/  @!P1 STG.E.U8 desc[UR36][R4.64], R3 ;  /* 0x0000000304009986 */ /* 0x0001e2000c101124 */
        /* <DEDUP_REMOVED lines=14> */
[----:B------:R-:W-:Y:S01]  /*93f0*/  ISETP.LT.OR P3, PT, R0, 0x12, !P2 ;  /* 0x000000120000780c */ /* 0x000fe20005761670 */
[-C--:B------:R-:W-:Y:S01]  /*9400*/  FMUL R48, R48, R91.reuse ;  /* 0x0000005b30307220 */ /* 0x080fe20000400000 */
[----:B-1----:R-:W-:Y:S01]  /*9410*/  F2FP.SATFINITE.E5M2.F32.PACK_AB_MERGE_C R9, RZ, R32, RZ ;  /* 0x00000020ff09723e */ /* 0x002fe200048060ff */
[----:B------:R0:W-:Y:S01]  /*9420*/  @!P1 STG.E.U8 desc[UR36][R4.64+0x8], R3 ;  /* 0x0000080304009986 */ /* 0x0001e2000c101124 */
        /* <DEDUP_REMOVED lines=8> */
[----:B------:R-:W-:Y:S01]  /*94b0*/  ISETP.LT.OR P5, PT, R0, 0x1a, !P0 ;  /* 0x0000001a0000780c */ /* 0x000fe200047a1670 */
[-C--:B------:R-:W-:Y:S01]  /*94c0*/  FMUL R51, R51, R91.reuse ;  /* 0x0000005b33337220 */ /* 0x080fe20000400000 */
[-C--:B------:R-:W-:Y:S01]  /*94d0*/  FMUL R52, R52, R91.reuse ;  /* 0x0000005b34347220 */ /* 0x080fe20000400000 */
[----:B0-----:R-:W-:Y:S01]  /*94e0*/  F2FP.SATFINITE.E5M2.F32.PACK_AB_MERGE_C R3, RZ, R34, RZ ;  /* 0x00000022ff03723e */ /* 0x001fe200048060ff */
[----:B------:R-:W-:Y:S01]  /*94f0*/  @!P3 STG.E.U8 desc[UR36][R4.64+0x11], R35 ;  /* 0x000011230400b986 */ /* 0x000fe2000c101124 */
[C---:B------:R-:W-:Y:S01]  /*9500*/  ISETP.LT.OR P3, PT, R0.reuse, 0x1a, !P2 ;  /* 0x0000001a0000780c */ /* 0x040fe20005761670 */
[-C--:B------:R-:W-:Y:S01]  /*9510*/  FMUL R53, R53, R91.reuse ;  /* 0x0000005b35357220 */ /* 0x080fe20000400000 */
[----:B-1----:R-:W-:Y:S01]  /*9520*/  F2FP.SATFINITE.E5M2.F32.PACK_AB_MERGE_C R9, RZ, R36, RZ ;  /* 0x00000024ff09723e */ /* 0x002fe200048060ff */
[----:B------:R0:W-:Y:S01]  /*9530*/  @!P1 STG.E.U8 desc[UR36][R4.64+0x10], R3 ;  /* 0x0000100304009986 */ /* 0x0001e2000c101124 */
[----:B------:R-:W-:Y:S01]  /*9540*/  ISETP.LT.OR P1, PT, R0, 0x19, !P2 ;  /* 0x000000190000780c */ /* 0x000fe20005721670 */
[-C--:B------:R-:W-:Y:S01]  /*9550*/  FMUL R54, R54, R91.reuse ;  /* 0x0000005b36367220 */ /* 0x080fe20000400000 */
[----:B------:R-:W-:Y:S01]  /*9560*/  FMUL R55, R55, R91 ;  /* 0x0000005b37377220 */ /* 0x000fe20000400000 */
[----:B------:R1:W-:Y:S01]  /*9570*/  @!P4 STG.E.U8 desc[UR36][R6.64+0x18], R9 ;  /* 0x000018090600c986 */ /* 0x0003e2000c101124 */
[----:B------:R-:W-:-:S02]  /*9580*/  ISETP.LT.OR P4, PT, R0, 0x21, !P0 ;  /* 0x000000210000780c */ /* 0x000fc40004781670 */
[----:B------:R-:W-:Y:S01]  /*9590*/  F2FP.SATFINITE.E5M2.F32.PACK_AB_MERGE_C R51, RZ, R51, RZ ;  /* 0x00000033ff33723e */ /* 0x000fe200048060ff */
[----:B------:R-:W-:Y:S01]  /*95a0*/  @!P5 STG.E.U8 desc[UR36][R6.64+0x19], R37 ;  /* 0x000019250600d986 */ /* 0x000fe2000c101124 */
[C---:B------:R-:W-:Y:S02]  /*95b0*/  ISETP.LT.OR P5, PT, R0.reuse, 0x22, !P0 ;  /* 0x000000220000780c */ /* 0x040fe400047a1670 */
[----:B------:R-:W-:Y:S01]  /*95c0*/  F2FP.SATFINITE.E5M2.F32.PACK_AB_MERGE_C R53, RZ, R53, RZ ;  /* 0x00000035ff35723e */ /* 0x000fe200048060ff */
[----:B------:R-:W-:Y:S01]  /*95d0*/  @!P3 STG.E.U8 desc[UR36][R4.64+0x19], R39 ;  /* 0x000019270400b986 */ /* 0x000fe2000c101124 */
[----:B0-----:R-:W-:Y:S02]  /*95e0*/  F2FP.SATFINITE.E5M2.F32.PACK_AB_MERGE_C R3, RZ, R38, RZ ;  /* 0x00000026ff03723e */ /* 0x001fe400048060ff */
[C---:B------:R-:W-:Y:S02]  /*95f0*/  ISETP.LT.OR P3, PT, R0.reuse, 0x22, !P2 ;  /* 0x000000220000780c */ /* 0x040fe40005761670 */
[----:B-1----:R-:W-:Y:S01]  /*9600*/  F2FP.SATFINITE.E5M2.F32.PACK_AB_MERGE_C R9, RZ, R40, RZ ;  /* 0x00000028ff09723e */ /* 0x002fe200048060ff */
[----:B------:R0:W-:Y:S01]  /*9610*/  @!P1 STG.E.U8 desc[UR36][R4.64+0x18], R3 ;  /* 0x0000180304009986 */ /* 0x0001e2000c101124 */
[----:B------:R-:W-:-:S02]  /*9620*/  ISETP.LT.OR P1, PT, R0, 0x21, !P2 ;  /* 0x000000210000780c */ /* 0x000fc40005721670 */
[----:B------:R-:W-:Y:S01]  /*9630*/  F2FP.SATFINITE.E5M2.F32.PACK_AB_MERGE_C R11, RZ, R54, RZ ;  /* 0x00000036ff0b723e */ /* 0x000fe200048060ff */
[----:B------:R1:W-:Y:S01]  /*9640*/  @!P4 STG.E.U8 desc[UR36][R6.64+0x20], R9 ;  /* 0x000020090600c986 */ /* 0x0003e2000c101124 */
[C---:B------:R-:W-:Y:S02]  /*9650*/  ISETP.LT.OR P4, PT, R0.reuse, 0x29, !P0 ;  /* 0x000000290000780c */ /* 0x040fe40004781670 */
[----:B------:R-:W-:Y:S01]  /*9660*/  F2FP.SATFINITE.E5M2.F32.PACK_AB_MERGE_C R55, RZ, R55, RZ ;  /* 0x00000037ff37723e */ /* 0x000fe200048060ff */
[----:B------:R-:W-:Y:S01]  /*9670*/  @!P5 STG.E.U8 desc[UR36][R6.64+0x21], R41 ;  /* 0x000021290600d986 */ /* 0x000fe2000c101124 */
[C---:B------:R-:W-:Y:S02]  /*9680*/  ISETP.LT.OR P5, PT, R0.reuse, 0x2a, !P0 ;  /* 0x0000002a0000780c */ /* 0x040fe400047a1670 */
[----:B0-----:R-:W-:Y:S01]  /*9690*/  F2FP.SATFINITE.E5M2.F32.PACK_AB_MERGE_C R3, RZ, R42, RZ ;  /* 0x0000002aff03723e */ /* 0x001fe200048060ff */
[----:B------:R-:W-:Y:S01]  /*96a0*/  @!P3 STG.E.U8 desc[UR36][R4.64+0x21], R43 ;  /* 0x0000212b0400b986 */ /* 0x000fe2000c101124 */
[----:B------:R-:W-:-:S02]  /*96b0*/  ISETP.LT.OR P3, PT, R0, 0x32, !P0 ;  /* 0x000000320000780c */ /* 0x000fc40004761670 */
[----:B-1----:R-:W-:Y:S01]  /*96c0*/  F2FP.SATFINITE.E5M2.F32.PACK_AB_MERGE_C R9, RZ, R44, RZ ;  /* 0x0000002cff09723e */ /* 0x002fe200048060ff */
[----:B------:R0:W-:Y:S01]  /*96d0*/  @!P1 STG.E.U8 desc[UR36][R4.64+0x20], R3 ;  /* 0x0000200304009986 */ /* 0x0001e2000c101124 */
[----:B------:R-:W-:-:S03]  /*96e0*/  ISETP.LT.OR P1, PT, R0, 0x29, !P2 ;  /* 0x000000290000780c */ /* 0x000fc60005721670 */
[----:B------:R1:W-:Y:S01]  /*96f0*/  @!P4 STG.E.U8 desc[UR36][R6.64+0x28], R9 ;  /* 0x000028090600c986 */ /* 0x0003e2000c101124 */
[----:B------:R-:W-:-:S03]  /*9700*/  ISETP.LT.OR P4, PT, R0, 0x2a, !P2 ;  /* 0x0000002a0000780c */ /* 0x000fc60005781670 */
[----:B------:R-:W-:Y:S01]  /*9710*/  @!P5 STG.E.U8 desc[UR36][R6.64+0x29], R45 ;  /* 0x0000292d0600d986 */ /* 0x000fe2000c101124 */
[----:B------:R-:W-:Y:S02]  /*9720*/  ISETP.LT.OR P5, PT, R0, 0x31, !P0 ;  /* 0x000000310000780c */ /* 0x000fe400047a1670 */
[----:B0-----:R-:W-:Y:S02]  /*9730*/  F2FP.SATFINITE.E5M2.F32.PACK_AB_MERGE_C R3, RZ, R46, RZ ;  /* 0x0000002eff03723e */ /* 0x001fe400048060ff */
[----:B-1----:R-:W-:-:S03]  /*9740*/  F2FP.SATFINITE.E5M2.F32.PACK_AB_MERGE_C R9, RZ, R48, RZ ;  /* 0x00000030ff09723e */ /* 0x002fc600048060ff */
[----:B------:R0:W-:Y:S01]  /*9750*/  @!P1 STG.E.U8 desc[UR36][R4.64+0x28], R3 ;  /* 0x0000280304009986 */ /* 0x0001e2000c101124 */
[----:B------:R-:W-:-:S03]  /*9760*/  ISETP.LT.OR P1, PT, R0, 0x31, !P2 ;  /* 0x000000310000780c */ /* 0x000fc60005721670 */
[----:B------:R-:W-:Y:S01]  /*9770*/  @!P4 STG.E.U8 desc[UR36][R4.64+0x29], R47 ;  /* 0x0000292f0400c986 */ /* 0x000fe2000c101124 */
[----:B------:R-:W-:-:S03]  /*9780*/  ISETP.LT.OR P4, PT, R0, 0x39, !P2 ;  /* 0x000000390000780c */ /* 0x000fc60005781670 */
[----:B------:R1:W-:Y:S01]  /*9790*/  @!P5 STG.E.U8 desc[UR36][R6.64+0x30], R9 ;  /* 0x000030090600d986 */ /* 0x0003e2000c101124 */
[C---:B------:R-:W-:Y:S02]  /*97a0*/  ISETP.LT.OR P5, PT, R0.reuse, 0x32, !P2 ;  /* 0x000000320000780c */ /* 0x040fe400057a1670 */
[C---:B------:R-:W-:Y:S01]  /*97b0*/  ISETP.LT.OR P2, PT, R0.reuse, 0x3a, !P2 ;  /* 0x0000003a0000780c */ /* 0x040fe20005741670 */
[----:B------:R2:W-:Y:S01]  /*97c0*/  @!P3 STG.E.U8 desc[UR36][R6.64+0x31], R49 ;  /* 0x000031310600b986 */ /* 0x0005e2000c101124 */
[C---:B------:R-:W-:Y:S02]  /*97d0*/  ISETP.LT.OR P3, PT, R0.reuse, 0x39, !P0 ;  /* 0x000000390000780c */ /* 0x040fe40004761670 */
[----:B------:R-:W-:Y:S02]  /*97e0*/  ISETP.LT.OR P0, PT, R0, 0x3a, !P0 ;  /* 0x0000003a0000780c */ /* 0x000fe40004701670 */
[----:B0-----:R-:W-:Y:S02]  /*97f0*/  F2FP.SATFINITE.E5M2.F32.PACK_AB_MERGE_C R3, RZ, R50, RZ ;  /* 0x00000032ff03723e */ /* 0x001fe400048060ff */
[----:B-1----:R-:W-:-:S03]  /*9800*/  F2FP.SATFINITE.E5M2.F32.PACK_AB_MERGE_C R9, RZ, R52, RZ ;  /* 0x00000034ff09723e */ /* 0x002fc600048060ff */
[----:B------:R2:W-:Y:S04]  /*9810*/  @!P1 STG.E.U8 desc[UR36][R4.64+0x30], R3 ;  /* 0x0000300304009986 */ /* 0x0005e8000c101124 */
[----:B------:R2:W-:Y:S04]  /*9820*/  @!P5 STG.E.U8 desc[UR36][R4.64+0x31], R51 ;  /* 0x000031330400d986 */ /* 0x0005e8000c101124 */
[----:B------:R2:W-:Y:S04]  /*9830*/  @!P3 STG.E.U8 desc[UR36][R6.64+0x38], R9 ;  /* 0x000038090600b986 */ /* 0x0005e8000c101124 */
[----:B------:R2:W-:Y:S04]  /*9840*/  @!P0 STG.E.U8 desc[UR36][R6.64+0x39], R53 ;  /* 0x0000393506008986 */ /* 0x0005e8000c101124 */
[----:B------:R2:W-:Y:S04]  /*9850*/  @!P4 STG.E.U8 desc[UR36][R4.64+0x38], R11 ;  /* 0x0000380b0400c986 */ /* 0x0005e8000c101124 */
[----:B------:R2:W-:Y:S02]  /*9860*/  @!P2 STG.E.U8 desc[UR36][R4.64+0x39], R55 ;  /* 0x000039370400a986 */ /* 0x0005e4000c101124 */
.L_x_169:
[----:B------:R-:W-:Y:S05]  /*9870*/  BSYNC B0 ;  /* 0x0000000000007941 */ /* 0x000fea0003800000 */
.L_x_39:
[----:B------:R-:W-:Y:S01]  /*9880*/  ULDC UR4, c[0x0][0xc] ;  /* 0x0000030000047ab9 */ /* 0x000fe20000000800 */
[----:B------:R-:W-:Y:S01]  /*9890*/  ULDC UR5, c[0x0][0x10] ;  /* 0x0000040000057ab9 */ /* 0x000fe20000000800 */
[----:B0-2---:R-:W0:Y:S01]  /*98a0*/  LDC R3, c[0x0][0x14] ;  /* 0x00000500ff037b82 */ /* 0x005e220000000800 */
[----:B------:R-:W-:Y:S01]  /*98b0*/  UIMAD.WIDE.U32 UR4, UR4, UR5, URZ ;  /* 0x00000005040472a5 */ /* 0x000fe2000f8e003f */
[----:B-----5:R-:W-:Y:S01]  /*98c0*/  PRMT R0, RZ, 0x7610, R0 ;  /* 0x00007610ff007816 */ /* 0x020fe20000000000 */
[----:B------:R-:W-:Y:S02]  /*98d0*/  IMAD.MOV.U32 R89, RZ, RZ, -0x1 ;  /* 0xffffffffff597424 */ /* 0x000fe400078e00ff */
[----:B------:R-:W-:Y:S02]  /*98e0*/  IMAD.MOV.U32 R88, RZ, RZ, -0x1 ;  /* 0xffffffffff587424 */ /* 0x000fe400078e00ff */
[----:B0-----:R-:W-:-:S04]  /*98f0*/  IMAD.WIDE.U32 R16, R3, UR4, R16 ;  /* 0x0000000403107c25 */ /* 0x001fc8000f8e0010 */
[----:B------:R-:W-:Y:S01]  /*9900*/  IMAD R3, R3, UR5, RZ ;  /* 0x0000000503037c24 */ /* 0x000fe2000f8e02ff */
[----:B------:R-:W-:Y:S02]  /*9910*/  ULDC.64 UR4, c[0x0][0x650] ;  /* 0x0001940000047ab9 */ /* 0x000fe40000000a00 */
[----:B------:R-:W-:Y:S01]  /*9920*/  ISETP.GE.U32.AND P0, PT, R16, UR4, PT ;  /* 0x0000000410007c0c */ /* 0x000fe2000bf06070 */
[----:B------:R-:W-:-:S05]  /*9930*/  IMAD.IADD R17, R17, 0x1, R3 ;  /* 0x0000000111117824 */ /* 0x000fca00078e0203 */
[----:B------:R-:W-:-:S13]  /*9940*/  ISETP.GE.U32.AND.EX P0, PT, R17, UR5, PT, P0 ;  /* 0x0000000511007c0c */ /* 0x000fda000bf06100 */
[----:B------:R-:W-:Y:S05]  /*9950*/  @P0 BRA `(.L_x_170) ;  /* 0x0000000400640947 */ /* 0x000fea0003800000 */
[----:B------:R-:W0:Y:S01]  /*9960*/  S2R R12, SR_CTAID.X ;  /* 0x00000000000c7919 */ /* 0x000e220000002500 */
[----:B-1-3--:R-:W1:Y:S01]  /*9970*/  LDC.64 R10, c[0x0][0x628] ;  /* 0x00018a00ff0a7b82 */ /* 0x00ae620000000a00 */
[----:B------:R-:W-:Y:S01]  /*9980*/  ULDC UR4, c[0x0][0x150] ;  /* 0x0000540000047ab9 */ /* 0x000fe20000000800 */
[----:B------:R-:W-:Y:S01]  /*9990*/  IMAD.MOV.U32 R8, RZ, RZ, R16 ;  /* 0x000000ffff087224 */ /* 0x000fe200078e0010 */
[----:B------:R-:W2:Y:S01]  /*99a0*/  S2R R22, SR_CTAID.Y ;  /* 0x0000000000167919 */ /* 0x000ea20000002600 */
[----:B------:R-:W-:-:S04]  /*99b0*/  IMAD.MOV.U32 R9, RZ, RZ, R17 ;  /* 0x000000ffff097224 */ /* 0x000fc800078e0011 */
[----:B------:R-:W3:Y:S08]  /*99c0*/  LDC R21, c[0x0][0x144] ;  /* 0x00005100ff157b82 */ /* 0x000ef00000000800 */
[----:B------:R-:W2:Y:S08]  /*99d0*/  LDC R0, c[0x0][0x630] ;  /* 0x00018c00ff007b82 */ /* 0x000eb00000000800 */
[----:B----4-:R-:W4:Y:S01]  /*99e0*/  LDC.64 R14, c[0x0][0x620] ;  /* 0x00018800ff0e7b82 */ /* 0x010f220000000a00 */
[----:B-1----:R-:W-:-:S04]  /*99f0*/  ISETP.NE.U32.AND P0, PT, R10, RZ, PT ;  /* 0x000000ff0a00720c */ /* 0x002fc80003f05070 */
[----:B------:R-:W-:Y:S02]  /*9a00*/  ISETP.NE.AND.EX P0, PT, R11, RZ, PT, P0 ;  /* 0x000000ff0b00720c */ /* 0x000fe40003f05300 */
[----:B0-----:R-:W-:-:S05]  /*9a10*/  I2FP.F32.U32 R3, R12 ;  /* 0x0000000c00037245 */ /* 0x001fca0000201000 */
[----:B------:R-:W-:-:S04]  /*9a20*/  FMUL R3, R3, UR4 ;  /* 0x0000000403037c20 */ /* 0x000fc80008400000 */
[----:B------:R0:W1:Y:S02]  /*9a30*/  F2I.U32.TRUNC.NTZ R20, R3 ;  /* 0x0000000300147305 */ /* 0x000064000020f000 */
[----:B--23--:R-:W-:Y:S05]  /*9a40*/  @!P0 BRA `(.L_x_171) ;  /* 0x0000000000288947 */ /* 0x00cfea0003800000 */
[----:B0-----:R-:W0:Y:S02]  /*9a50*/  LDC R3, c[0x0][0x634] ;  /* 0x00018d00ff037b82 */ /* 0x001e240000000800 */
        /* <DEDUP_REMOVED lines=9> */
.L_x_171:
[----:B------:R-:W2:Y:S01]  /*9af0*/  LDC.64 R26, c[0x0][0x640] ;  /* 0x00019000ff1a7b82 */ /* 0x000ea20000000a00 */
[-CC-:B------:R-:W-:Y:S01]  /*9b00*/  SHF.R.U64 R88, R8, R0.reuse, R9.reuse ;  /* 0x0000000008587219 */ /* 0x180fe20000001209 */
[----:B-1----:R-:W-:Y:S01]  /*9b10*/  IMAD.MOV R20, RZ, RZ, -R20 ;  /* 0x000000ffff147224 */ /* 0x002fe200078e0a14 */
[----:B------:R-:W-:Y:S01]  /*9b20*/  SHF.R.U32.HI R0, RZ, R0, R9 ;  /* 0x00000000ff007219 */ /* 0x000fe20000011609 */
[----:B------:R-:W-:Y:S01]  /*9b30*/  ULDC UR4, c[0x0][0x154] ;  /* 0x0000550000047ab9 */ /* 0x000fe20000000800 */
[----:B0-----:R-:W-:Y:S01]  /*9b40*/  IADD3 R3, P0, RZ, -R88, RZ ;  /* 0x80000058ff037210 */ /* 0x001fe20007f1e0ff */
[----:B------:R-:W-:Y:S02]  /*9b50*/  IMAD R21, R21, R20, R12 ;  /* 0x0000001415157224 */ /* 0x000fe400078e020c */
[----:B------:R-:W0:Y:S01]  /*9b60*/  LDC R6, c[0x0][0x618] ;  /* 0x00018600ff067b82 */ /* 0x000e220000000800 */
[----:B------:R-:W-:Y:S02]  /*9b70*/  IMAD.MOV.U32 R7, RZ, RZ, 0x1 ;  /* 0x00000001ff077424 */ /* 0x000fe400078e00ff */
[----:B------:R-:W-:-:S04]  /*9b80*/  IMAD.X R5, RZ, RZ, ~R0, P0 ;  /* 0x000000ffff057224 */ /* 0x000fc800000e0e00 */
[-C--:B----4-:R-:W-:Y:S01]  /*9b90*/  IMAD R0, R5, R14.reuse, RZ ;  /* 0x0000000e05007224 */ /* 0x090fe200078e02ff */
[----:B------:R-:W1:Y:S01]  /*9ba0*/  LDC R8, c[0x0][0x608] ;  /* 0x00018200ff087b82 */ /* 0x000e620000000800 */
[----:B------:R-:W-:-:S04]  /*9bb0*/  IMAD.WIDE.U32 R4, R3, R14, R16 ;  /* 0x0000000e03047225 */ /* 0x000fc800078e0010 */
[----:B------:R-:W-:Y:S01]  /*9bc0*/  IMAD R3, R3, R15, R0 ;  /* 0x0000000f03037224 */ /* 0x000fe200078e0200 */
[----:B------:R-:W-:Y:S02]  /*9bd0*/  I2FP.F32.U32 R0, R22 ;  /* 0x0000001600007245 */ /* 0x000fe40000201000 */
[----:B------:R-:W3:Y:S01]  /*9be0*/  LDC R24, c[0x0][0x658] ;  /* 0x00019600ff187b82 */ /* 0x000ee20000000800 */
[----:B------:R-:W-:Y:S01]  /*9bf0*/  IMAD.IADD R3, R5, 0x1, R3 ;  /* 0x0000000105037824 */ /* 0x000fe200078e0203 */
[----:B--2---:R-:W-:Y:S01]  /*9c00*/  ISETP.NE.U32.AND P0, PT, R26, RZ, PT ;  /* 0x000000ff1a00720c */ /* 0x004fe20003f05070 */
[----:B------:R-:W-:Y:S01]  /*9c10*/  FMUL R0, R0, UR4 ;  /* 0x0000000400007c20 */ /* 0x000fe20008400000 */
[----:B------:R-:W-:Y:S02]  /*9c20*/  IMAD.MOV.U32 R5, RZ, RZ, -0x1 ;  /* 0xffffffffff057424 */ /* 0x000fe400078e00ff */
[----:B------:R-:W-:Y:S01]  /*9c30*/  ISETP.NE.AND.EX P0, PT, R27, RZ, PT, P0 ;  /* 0x000000ff1b00720c */ /* 0x000fe20003f05300 */
[----:B------:R2:W4:Y:S01]  /*9c40*/  F2I.U32.TRUNC.NTZ R13, R0 ;  /* 0x00000000000d7305 */ /* 0x000522000020f000 */
[----:B------:R-:W2:Y:S01]  /*9c50*/  LDC R15, c[0x0][0x148] ;  /* 0x00005200ff0f7b82 */ /* 0x000ea20000000800 */
[----:B0-----:R-:W-:-:S02]  /*9c60*/  SHF.R.U64 R12, R4, R6, R3 ;  /* 0x00000006040c7219 */ /* 0x001fc40000001203 */
[----:B------:R-:W-:-:S05]  /*9c70*/  SHF.R.U32.HI R3, RZ, R6, R3 ;  /* 0x00000006ff037219 */ /* 0x000fca0000011603 */
[----:B------:R-:W0:Y:S01]  /*9c80*/  LDC R20, c[0x0][0x600] ;  /* 0x00018000ff147b82 */ /* 0x000e220000000800 */
[-CC-:B-1----:R-:W-:Y:S02]  /*9c90*/  SHF.R.U64 R10, R12, R8.reuse, R3.reuse ;  /* 0x000000080c0a7219 */ /* 0x182fe40000001203 */
[----:B------:R-:W-:-:S05]  /*9ca0*/  SHF.R.U32.HI R3, RZ, R8, R3 ;  /* 0x00000008ff037219 */ /* 0x000fca0000011603 */
[----:B------:R-:W1:Y:S01]  /*9cb0*/  LDC R25, c[0x0][0x648] ;  /* 0x00019200ff197b82 */ /* 0x000e620000000800 */
[-C--:B---3--:R-:W-:Y:S02]  /*9cc0*/  SHF.L.U32 R4, R5, R24.reuse, RZ ;  /* 0x0000001805047219 */ /* 0x088fe400000006ff */
[--C-:B------:R-:W-:Y:S02]  /*9cd0*/  SHF.R.U64 R14, R10, R24, R3.reuse ;  /* 0x000000180a0e7219 */ /* 0x100fe40000001203 */
[----:B------:R-:W-:Y:S02]  /*9ce0*/  LOP3.LUT R23, RZ, R4, RZ, 0x33, !PT ;  /* 0x00000004ff177212 */ /* 0x000fe400078e33ff */
[-C--:B------:R-:W-:Y:S01]  /*9cf0*/  SHF.R.U32.HI R5, RZ, R24.reuse, R3 ;  /* 0x00000018ff057219 */ /* 0x080fe20000011603 */
[----:B------:R-:W3:Y:S01]  /*9d00*/  LDC R28, c[0x0][0x638] ;  /* 0x00018e00ff1c7b82 */ /* 0x000ee20000000800 */
[----:B------:R-:W-:Y:S01]  /*9d10*/  SHF.L.U32 R90, R7, R24, RZ ;  /* 0x00000018075a7219 */ /* 0x000fe200000006ff */
[----:B------:R-:W-:-:S06]  /*9d20*/  IMAD.MOV.U32 R4, RZ, RZ, R14 ;  /* 0x000000ffff047224 */ /* 0x000fcc00078e000e */
[----:B------:R-:W0:Y:S01]  /*9d30*/  LDC R29, c[0x0][0x610] ;  /* 0x00018400ff1d7b82 */ /* 0x000e220000000800 */
[----:B----4-:R-:W-:Y:S05]  /*9d40*/  @!P0 BRA `(.L_x_172) ;  /* 0x0000000000288947 */ /* 0x010fea0003800000 */
[----:B------:R-:W4:Y:S02]  /*9d50*/  LDC R3, c[0x0][0x64c] ;  /* 0x00019300ff037b82 */ /* 0x000f240000000800 */
[----:B----4-:R-:W-:-:S05]  /*9d60*/  IADD3 R3, P0, R14, R3, RZ ;  /* 0x000000030e037210 */ /* 0x010fca0007f1e0ff */
        /* <DEDUP_REMOVED lines=8> */
.L_x_172:
[----:B------:R-:W-:Y:S01]  /*9df0*/  ISETP.NE.AND P0, PT, R2, 0x1, PT ;  /* 0x000000010200780c */ /* 0x000fe20003f05270 */
[----:B0-----:R-:W-:Y:S01]  /*9e00*/  VIADD R7, R20, 0xffffffff ;  /* 0xffffffff14077836 */ /* 0x001fe20000000000 */
[----:B-12---:R-:W-:Y:S01]  /*9e10*/  SHF.R.U64 R0, R4, R25, R5 ;  /* 0x0000001904007219 */ /* 0x006fe20000001205 */
[----:B------:R-:W-:Y:S01]  /*9e20*/  IMAD.MOV R13, RZ, RZ, -R13 ;  /* 0x000000ffff0d7224 */ /* 0x000fe200078e0a0d */
[----:B------:R-:W-:Y:S01]  /*9e30*/  LOP3.LUT R5, R10, R23, RZ, 0xc0, !PT ;  /* 0x000000170a057212 */ /* 0x000fe200078ec0ff */
[----:B------:R-:W-:Y:S02]  /*9e40*/  IMAD.MOV.U32 R4, RZ, RZ, 0x1 ;  /* 0x00000001ff047424 */ /* 0x000fe400078e00ff */
[----:B------:R-:W-:Y:S02]  /*9e50*/  IMAD.MOV R3, RZ, RZ, -R0 ;  /* 0x000000ffff037224 */ /* 0x000fe400078e0a00 */
[----:B------:R-:W-:Y:S01]  /*9e60*/  IMAD R90, R90, R0, R5 ;  /* 0x000000005a5a7224 */ /* 0x000fe200078e0205 */
[----:B------:R-:W-:Y:S01]  /*9e70*/  LOP3.LUT R5, R12, R7, RZ, 0xc0, !PT ;  /* 0x000000070c057212 */ /* 0x000fe200078ec0ff */
[----:B---3--:R-:W-:-:S02]  /*9e80*/  IMAD R0, R3, R28, R14 ;  /* 0x0000001c03007224 */ /* 0x008fc400078e020e */
[----:B------:R-:W-:Y:S02]  /*9e90*/  @P0 IMAD R21, R15, R13, R22 ;  /* 0x0000000d0f150224 */ /* 0x000fe400078e0216 */
[----:B------:R-:W-:Y:S01]  /*9ea0*/  IMAD R3, R0, R20, R5 ;  /* 0x0000001400037224 */ /* 0x000fe200078e0205 */
[----:B------:R-:W-:Y:S01]  /*9eb0*/  PRMT R0, R4, 0x7610, R0 ;  /* 0x0000761004007816 */ /* 0x000fe20000000000 */
[----:B------:R-:W-:-:S05]  /*9ec0*/  IMAD R90, R90, R29, R21 ;  /* 0x0000001d5a5a7224 */ /* 0x000fca00078e0215 */
[----:B------:R-:W-:Y:S02]  /*9ed0*/  SEL R89, R3, R90, !P0 ;  /* 0x0000005a03597207 */ /* 0x000fe40004000000 */
[----:B------:R-:W-:-:S07]  /*9ee0*/  SEL R90, R90, R3, !P0 ;  /* 0x000000035a5a7207 */ /* 0x000fce0004000000 */
.L_x_170:
[----:B------:R-:W-:-:S13]  /*9ef0*/  LOP3.LUT P0, RZ, R0, 0xff, RZ, 0xc0, !PT ;  /* 0x000000ff00ff7812 */ /* 0x000fda000780c0ff */
[----:B------:R-:W-:Y:S05]  /*9f00*/  @P0 BRA `(.L_x_173) ;  /* 0xffffff70000c0947 */ /* 0x000fea000383ffff */
[----:B------:R-:W-:Y:S05]  /*9f10*/  EXIT ;  /* 0x000000000000794d */ /* 0x000fea0003800000 */
.L_x_3:
[----:B0-----:R-:W-:Y:S01]  /*9f20*/  ULDC.64 UR4, c[0x0][0x650] ;  /* 0x0001940000047ab9 */ /* 0x001fe20000000a00 */
        /* <DEDUP_REMOVED lines=25> */
.L_x_175:
[-CC-:B------:R-:W-:Y:S01]  /*a0c0*/  SHF.R.U64 R29, R10, R14.reuse, R11.reuse ;  /* 0x0000000e0a1d7219 */ /* 0x180fe2000000120b */
[----:B------:R-:W0:Y:S01]  /*a0d0*/  LDC.64 R22, c[0x0][0x640] ;  /* 0x00019000ff167b82 */ /* 0x000e220000000a00 */
[----:B------:R-:W-:Y:S01]  /*a0e0*/  SHF.R.U32.HI R5, RZ, R14, R11 ;  /* 0x0000000eff057219 */ /* 0x000fe2000001160b */
[----:B------:R-:W-:Y:S01]  /*a0f0*/  ULDC UR4, c[0x0][0x150] ;  /* 0x0000540000047ab9 */ /* 0x000fe20000000800 */
[----:B------:R-:W-:Y:S02]  /*a100*/  IADD3 R9, P0, RZ, -R29, RZ ;  /* 0x8000001dff097210 */ /* 0x000fe40007f1e0ff */
[----:B------:R-:W-:-:S03]  /*a110*/  I2FP.F32.U32 R6, R4 ;  /* 0x0000000400067245 */ /* 0x000fc60000201000 */
[----:B------:R-:W1:Y:S01]  /*a120*/  LDC R12, c[0x0][0x618] ;  /* 0x00018600ff0c7b82 */ /* 0x000e620000000800 */
[----:B------:R-:W-:Y:S02]  /*a130*/  IMAD.X R5, RZ, RZ, ~R5, P0 ;  /* 0x000000ffff057224 */ /* 0x000fe400000e0e05 */
[----:B------:R-:W-:Y:S01]  /*a140*/  FMUL R11, R6, UR4 ;  /* 0x00000004060b7c20 */ /* 0x000fe20008400000 */
[----:B------:R-:W-:Y:S01]  /*a150*/  IMAD.WIDE.U32 R6, R9, R20, R16 ;  /* 0x0000001409067225 */ /* 0x000fe200078e0010 */
[----:B------:R-:W-:-:S03]  /*a160*/  ULDC UR4, c[0x0][0x154] ;  /* 0x0000550000047ab9 */ /* 0x000fc60000000800 */
[----:B------:R-:W-:Y:S01]  /*a170*/  IMAD R8, R5, R20, RZ ;  /* 0x0000001405087224 */ /* 0x000fe200078e02ff */
[----:B------:R-:W2:Y:S01]  /*a180*/  LDC R13, c[0x0][0x144] ;  /* 0x00005100ff0d7b82 */ /* 0x000ea20000000800 */
[----:B------:R-:W3:Y:S02]  /*a190*/  F2I.U32.TRUNC.NTZ R11, R11 ;  /* 0x0000000b000b7305 */ /* 0x000ee4000020f000 */
[----:B------:R-:W-:Y:S02]  /*a1a0*/  IMAD R5, R9, R21, R8 ;  /* 0x0000001509057224 */ /* 0x000fe400078e0208 */
[----:B------:R-:W-:Y:S02]  /*a1b0*/  IMAD.MOV.U32 R8, RZ, RZ, -0x1 ;  /* 0xffffffffff087424 */ /* 0x000fe400078e00ff */
[----:B------:R-:W-:Y:S01]  /*a1c0*/  IMAD.IADD R5, R7, 0x1, R5 ;  /* 0x0000000107057824 */ /* 0x000fe200078e0205 */
[----:B------:R-:W4:Y:S01]  /*a1d0*/  LDC R20, c[0x0][0x608] ;  /* 0x00018200ff147b82 */ /* 0x000f220000000800 */
[----:B------:R-:W-:-:S02]  /*a1e0*/  I2FP.F32.U32 R7, R3 ;  /* 0x0000000300077245 */ /* 0x000fc40000201000 */
[----:B0-----:R-:W-:-:S03]  /*a1f0*/  ISETP.NE.U32.AND P0, PT, R22, RZ, PT ;  /* 0x000000ff1600720c */ /* 0x001fc60003f05070 */
[----:B------:R-:W-:Y:S01]  /*a200*/  FMUL R7, R7, UR4 ;  /* 0x0000000407077c20 */ /* 0x000fe20008400000 */
[----:B------:R-:W-:Y:S01]  /*a210*/  ISETP.NE.AND.EX P0, PT, R23, RZ, PT, P0 ;  /* 0x000000ff1700720c */ /* 0x000fe20003f05300 */
[----:B------:R-:W0:Y:S01]  /*a220*/  LDC R9, c[0x0][0x658] ;  /* 0x00019600ff097b82 */ /* 0x000e220000000800 */
[-C--:B-1----:R-:W-:Y:S01]  /*a230*/  SHF.R.U64 R10, R6, R12.reuse, R5 ;  /* 0x0000000c060a7219 */ /* 0x082fe20000001205 */
[----:B---3--:R-:W-:Y:S01]  /*a240*/  IMAD.MOV R6, RZ, RZ, -R11 ;  /* 0x000000ffff067224 */ /* 0x008fe200078e0a0b */
[----:B------:R-:W-:Y:S02]  /*a250*/  SHF.R.U32.HI R5, RZ, R12, R5 ;  /* 0x0000000cff057219 */ /* 0x000fe40000011605 */
[----:B------:R1:W3:Y:S03]  /*a260*/  F2I.U32.TRUNC.NTZ R12, R7 ;  /* 0x00000007000c7305 */ /* 0x0002e6000020f000 */
[----:B------:R-:W1:Y:S01]  /*a270*/  LDC R14, c[0x0][0x148] ;  /* 0x00005200ff0e7b82 */ /* 0x000e620000000800 */
[----:B--2---:R-:W-:-:S02]  /*a280*/  IMAD R31, R13, R6, R4 ;  /* 0x000000060d1f7224 */ /* 0x004fc400078e0204 */
[----:B------:R-:W-:-:S05]  /*a290*/  IMAD.MOV.U32 R6, RZ, RZ, 0x1 ;  /* 0x00000001ff067424 */ /* 0x000fca00078e00ff */
[----:B------:R-:W2:Y:S01]  /*a2a0*/  LDC R21, c[0x0][0x600] ;  /* 0x00018000ff157b82 */ /* 0x000ea20000000800 */
[-CC-:B----4-:R-:W-:Y:S02]  /*a2b0*/  SHF.R.U64 R13, R10, R20.reuse, R5.reuse ;  /* 0x000000140a0d7219 */ /* 0x190fe40000001205 */
[----:B------:R-:W-:-:S05]  /*a2c0*/  SHF.R.U32.HI R4, RZ, R20, R5 ;  /* 0x00000014ff047219 */ /* 0x000fca0000011605 */
[----:B------:R-:W4:Y:S01]  /*a2d0*/  LDC R24, c[0x0][0x648] ;  /* 0x00019200ff187b82 */ /* 0x000f220000000800 */
[-CC-:B0-----:R-:W-:Y:S02]  /*a2e0*/  SHF.R.U64 R15, R13, R9.reuse, R4.reuse ;  /* 0x000000090d0f7219 */ /* 0x181fe40000001204 */
[-C--:B------:R-:W-:Y:S02]  /*a2f0*/  SHF.L.U32 R8, R8, R9.reuse, RZ ;  /* 0x0000000908087219 */ /* 0x080fe400000006ff */
[-C--:B------:R-:W-:Y:S01]  /*a300*/  SHF.R.U32.HI R5, RZ, R9.reuse, R4 ;  /* 0x00000009ff057219 */ /* 0x080fe20000011604 */
[----:B------:R-:W-:Y:S01]  /*a310*/  IMAD.MOV.U32 R4, RZ, RZ, R15 ;  /* 0x000000ffff047224 */ /* 0x000fe200078e000f */
[----:B------:R-:W-:Y:S01]  /*a320*/  SHF.L.U32 R20, R6, R9, RZ ;  /* 0x0000000906147219 */ /* 0x000fe200000006ff */
[----:B------:R-:W0:Y:S01]  /*a330*/  LDC R25, c[0x0][0x638] ;  /* 0x00018e00ff197b82 */ /* 0x000e220000000800 */
[----:B------:R-:W-:-:S07]  /*a340*/  LOP3.LUT R26, RZ, R8, RZ, 0x33, !PT ;  /* 0x00000008ff1a7212 */ /* 0x000fce00078e33ff */
[----:B------:R-:W0:Y:S01]  /*a350*/  LDC R27, c[0x0][0x610] ;  /* 0x00018400ff1b7b82 */ /* 0x000e220000000800 */
[----:B-1-3--:R-:W-:Y:S05]  /*a360*/  @!P0 BRA `(.L_x_176) ;  /* 0x0000000000288947 */ /* 0x00afea0003800000 */
[----:B------:R-:W1:Y:S02]  /*a370*/  LDC R4, c[0x0][0x64c] ;  /* 0x00019300ff047b82 */ /* 0x000e640000000800 */
[----:B-1----:R-:W-:-:S05]  /*a380*/  IADD3 R9, P0, R15, R4, RZ ;  /* 0x000000040f097210 */ /* 0x002fca0007f1e0ff */
        /* <DEDUP_REMOVED lines=8> */
.L_x_176:
[----:B------:R-:W-:Y:S01]  /*a410*/  ISETP.NE.AND P0, PT, R2, 0x1, PT ;  /* 0x000000010200780c */ /* 0x000fe20003f05270 */
[----:B--2---:R-:W-:Y:S01]  /*a420*/  VIADD R7, R21, 0xffffffff ;  /* 0xffffffff15077836 */ /* 0x004fe20000000000 */
[----:B----4-:R-:W-:Y:S01]  /*a430*/  SHF.R.U64 R5, R4, R24, R5 ;  /* 0x0000001804057219 */ /* 0x010fe20000001205 */
[----:B------:R-:W-:Y:S01]  /*a440*/  IMAD.MOV R12, RZ, RZ, -R12 ;  /* 0x000000ffff0c7224 */ /* 0x000fe200078e0a0c */
[----:B------:R-:W-:Y:S02]  /*a450*/  LOP3.LUT R4, R13, R26, RZ, 0xc0, !PT ;  /* 0x0000001a0d047212 */ /* 0x000fe400078ec0ff */
[----:B------:R-:W-:Y:S01]  /*a460*/  LOP3.LUT R10, R10, R7, RZ, 0xc0, !PT ;  /* 0x000000070a0a7212 */ /* 0x000fe200078ec0ff */
[----:B------:R-:W-:Y:S02]  /*a470*/  IMAD.MOV R6, RZ, RZ, -R5 ;  /* 0x000000ffff067224 */ /* 0x000fe400078e0a05 */
[----:B------:R-:W-:-:S04]  /*a480*/  IMAD R4, R20, R5, R4 ;  /* 0x0000000514047224 */ /* 0x000fc800078e0204 */
[----:B------:R-:W-:Y:S02]  /*a490*/  @P0 IMAD R31, R14, R12, R3 ;  /* 0x0000000c0e1f0224 */ /* 0x000fe400078e0203 */
[----:B0-----:R-:W-:Y:S02]  /*a4a0*/  IMAD R3, R6, R25, R15 ;  /* 0x0000001906037224 */ /* 0x001fe400078e020f */
[----:B------:R-:W-:Y:S02]  /*a4b0*/  IMAD R31, R4, R27, R31 ;  /* 0x0000001b041f7224 */ /* 0x000fe400078e021f */
[----:B------:R-:W-:Y:S02]  /*a4c0*/  IMAD R4, R3, R21, R10 ;  /* 0x0000001503047224 */ /* 0x000fe400078e020a */
[----:B------:R-:W-:-:S03]  /*a4d0*/  IMAD.MOV.U32 R6, RZ, RZ, 0x1 ;  /* 0x00000001ff067424 */ /* 0x000fc600078e00ff */
[----:B------:R-:W-:Y:S02]  /*a4e0*/  SEL R30, R4, R31, !P0 ;  /* 0x0000001f041e7207 */ /* 0x000fe40004000000 */
[----:B------:R-:W-:-:S07]  /*a4f0*/  SEL R31, R31, R4, !P0 ;  /* 0x000000041f1f7207 */ /* 0x000fce0004000000 */
.L_x_174:
[----:B------:R-:W-:-:S08]  /*a500*/  NOP ;  /* 0x0000000000007918 */ /* 0x000fd00000000000 */
[----:B------:R-:W0:-:S00]  /*a510*/  USETMAXREG.DEALLOC.CTAPOOL 0x28 ;  /* 0x00000028000079c8 */ /* 0x000e0000080e0500 */
[----:B0-----:R-:W-:-:S13]  /*a520*/  ISETP.NE.AND P0, PT, R0, RZ, PT ;  /* 0x000000ff0000720c */ /* 0x001fda0003f05270 */
[----:B------:R-:W-:Y:S05]  /*a530*/  @P0 EXIT ;  /* 0x000000000000094d */ /* 0x000fea0003800000 */
[----:B------:R-:W-:Y:S01]  /*a540*/  LOP3.LUT P0, RZ, R6, 0xff, RZ, 0xc0, !PT ;  /* 0x000000ff06ff7812 */ /* 0x000fe2000780c0ff */
[----:B------:R-:W-:Y:S02]  /*a550*/  IMAD.MOV.U32 R27, RZ, RZ, 0x1 ;  /* 0x00000001ff1b7424 */ /* 0x000fe400078e00ff */
[----:B------:R-:W-:-:S10]  /*a560*/  IMAD.MOV.U32 R28, RZ, RZ, RZ ;  /* 0x000000ffff1c7224 */ /* 0x000fd400078e00ff */
[----:B------:R-:W-:Y:S05]  /*a570*/  @!P0 BRA `(.L_x_177) ;  /* 0x0000001000348947 */ /* 0x000fea0003800000 */
[----:B------:R-:W0:Y:S01]  /*a580*/  LDC R0, c[0x0][0x28c] ;  /* 0x0000a300ff007b82 */ /* 0x000e220000000800 */
[----:B------:R-:W-:Y:S01]  /*a590*/  ULDC UR37, c[0x0][0x658] ;  /* 0x0001960000257ab9 */ /* 0x000fe20000000800 */
[----:B------:R-:W-:Y:S01]  /*a5a0*/  UMOV UR5, 0xffffffff ;  /* 0xffffffff00057882 */ /* 0x000fe20000000000 */
[----:B------:R-:W-:Y:S01]  /*a5b0*/  ULDC UR4, c[0x0][0xc] ;  /* 0x0000030000047ab9 */ /* 0x000fe20000000800 */
[----:B------:R-:W-:Y:S01]  /*a5c0*/  USHF.L.U32 UR38, UR5, UR37, URZ ;  /* 0x0000002505267299 */ /* 0x000fe2000800063f */
[C---:B------:R-:W-:Y:S01]  /*a5d0*/  LOP3.LUT P1, RZ, R18.reuse, 0x7f, RZ, 0xc0, !PT ;  /* 0x0000007f12ff7812 */ /* 0x040fe2000782c0ff */
[----:B------:R-:W-:Y:S01]  /*a5e0*/  UMOV UR6, 0x1 ;  /* 0x0000000100067882 */ /* 0x000fe20000000000 */
[----:B------:R-:W-:Y:S01]  /*a5f0*/  LOP3.LUT P0, RZ, R18, 0x1f, RZ, 0xc0, !PT ;  /* 0x0000001f12ff7812 */ /* 0x000fe2000780c0ff */
[----:B------:R-:W-:Y:S01]  /*a600*/  ULDC UR5, c[0x0][0x10] ;  /* 0x0000040000057ab9 */ /* 0x000fe20000000800 */
[----:B------:R-:W-:Y:S01]  /*a610*/  USHF.L.U32 UR37, UR6, UR37, URZ ;  /* 0x0000002506257299 */ /* 0x000fe2000800063f */
[----:B------:R-:W-:Y:S01]  /*a620*/  BSSY B7, `(.L_x_177) ;  /* 0x0000102000077945 */ /* 0x000fe20003800000 */
[----:B------:R-:W-:Y:S01]  /*a630*/  UIMAD.WIDE.U32 UR4, UR4, UR5, URZ ;  /* 0x00000005040472a5 */ /* 0x000fe2000f8e003f */
[----:B------:R-:W-:Y:S01]  /*a640*/  PLOP3.LUT P0, PT, P0, P1, PT, 0x8a, 0x0 ;  /* 0x000000000000781c */ /* 0x000fe20000703172 */
[----:B------:R-:W-:Y:S01]  /*a650*/  ULDC UR6, c[0x0][0x14] ;  /* 0x0000050000067ab9 */ /* 0x000fe20000000800 */
[----:B------:R-:W-:Y:S01]  /*a660*/  P2R R4, PR, RZ, 0x2 ;  /* 0x00000002ff047803 */ /* 0x000fe20000000000 */
[----:B------:R-:W-:Y:S01]  /*a670*/  UIMAD.WIDE.U32 UR48, UR4, UR6, URZ ;  /* 0x00000006043072a5 */ /* 0x000fe2000f8e003f */
[----:B------:R-:W-:Y:S01]  /*a680*/  IMAD.MOV.U32 R24, RZ, RZ, 0x1 ;  /* 0x00000001ff187424 */ /* 0x000fe200078e00ff */
[----:B------:R-:W-:Y:S01]  /*a690*/  UIMAD UR45, UR5, UR6, URZ ;  /* 0x00000006052d72a4 */ /* 0x000fe2000f8e023f */
[----:B------:R-:W-:Y:S01]  /*a6a0*/  LOP3.LUT R26, R19, 0x2, RZ, 0xfc, !PT ;  /* 0x00000002131a7812 */ /* 0x000fe200078efcff */
[----:B------:R-:W-:Y:S01]  /*a6b0*/  IMAD.MOV.U32 R27, RZ, RZ, 0x1 ;  /* 0x00000001ff1b7424 */ /* 0x000fe200078e00ff */
[----:B------:R-:W-:Y:S01]  /*a6c0*/  P2R R32, PR, RZ, 0x1 ;  /* 0x00000001ff207803 */ /* 0x000fe20000000000 */
[----:B------:R-:W-:Y:S01]  /*a6d0*/  IMAD.MOV.U32 R28, RZ, RZ, RZ ;  /* 0x000000ffff1c7224 */ /* 0x000fe200078e00ff */
[----:B------:R-:W-:Y:S01]  /*a6e0*/  ULDC UR39, c[0x0][0x600] ;  /* 0x0001800000277ab9 */ /* 0x000fe20000000800 */
[----:B------:R-:W-:Y:S01]  /*a6f0*/  ULOP3.LUT UR38, URZ, UR38, URZ, 0x33, !UPT ;  /* 0x000000263f267292 */ /* 0x000fe2000f8e333f */
[----:B0-----:R-:W-:Y:S01]  /*a700*/  VIADD R0, R0, 0x7f ;  /* 0x0000007f00007836 */ /* 0x001fe20000000000 */
[----:B------:R-:W-:-:S02]  /*a710*/  UIADD3 UR39, UR39, -0x1, URZ ;  /* 0xffffffff27277890 */ /* 0x000fc4000fffe03f */
[----:B------:R-:W-:Y:S02]  /*a720*/  UIADD3 UR45, UR49, UR45, URZ ;  /* 0x0000002d312d7290 */ /* 0x000fe4000fffe03f */
[----:B------:R-:W-:Y:S01]  /*a730*/  SHF.R.S32.HI R3, RZ, 0x1f, R0 ;  /* 0x0000001fff037819 */ /* 0x000fe20000011400 */
[----:B------:R-:W-:-:S03]  /*a740*/  ULDC.64 UR46, c[0x0][0x198] ;  /* 0x00006600002e7ab9 */ /* 0x000fc60000000a00 */
[----:B------:R-:W-:-:S04]  /*a750*/  LEA.HI R3, R3, R0, RZ, 0x7 ;  /* 0x0000000003037211 */ /* 0x000fc800078f38ff */
[----:B------:R-:W-:-:S05]  /*a760*/  SHF.R.S32.HI R25, RZ, 0x7, R3 ;  /* 0x00000007ff197819 */ /* 0x000fca0000011403 */
[----:B------:R-:W-:-:S07]  /*a770*/  VIADD R23, R25, 0x1 ;  /* 0x0000000119177836 */ /* 0x000fce0000000000 */
.L_x_191:
[----:B------:R-:W-:-:S03]  /*a780*/  UMOV UR4, 0xffffffff ;  /* 0xffffffff00047882 */ /* 0x000fc60000000000 */
[----:B------:R-:W-:Y:S05]  /*a790*/  BRA.DIV UR4, `(.L_x_178) ;  /* 0x0000001204e87947 */ /* 0x000fea000b800000 */
[----:B------:R-:W-:-:S13]  /*a7a0*/  ELECT P6, URZ, PT ;  /* 0x00000000003f782f */ /* 0x000fda00038c0000 */
.L_x_205:
[----:B------:R-:W-:Y:S04]  /*a7b0*/  BSSY B6, `(.L_x_179) ;  /* 0x0000077000067945 */ /* 0x000fe80003800000 */
[----:B------:R-:W-:Y:S05]  /*a7c0*/  @!P6 BRA `(.L_x_180) ;  /* 0x0000000400d4e947 */ /* 0x000fea0003800000 */
[----:B------:R-:W0:Y:S01]  /*a7d0*/  S2R R3, SR_CgaCtaId ;  /* 0x0000000000037919 */ /* 0x000e220000008800 */
[----:B------:R-:W-:-:S04]  /*a7e0*/  MOV R22, 0x400 ;  /* 0x0000040000167802 */ /* 0x000fc80000000f00 */
[----:B0-----:R-:W-:-:S05]  /*a7f0*/  LEA R22, R3, R22, 0x18 ;  /* 0x0000001603167211 */ /* 0x001fca00078ec0ff */
[----:B------:R-:W-:-:S05]  /*a800*/  VIADD R0, R22, 0x800 ;  /* 0x0000080016007836 */ /* 0x000fca0000000000 */
[----:B------:R-:W-:-:S13]  /*a810*/  LOP3.LUT P0, RZ, R0, 0x1bf, RZ, 0xc0, !PT ;  /* 0x000001bf00ff7812 */ /* 0x000fda000780c0ff */
[----:B------:R-:W-:Y:S05]  /*a820*/  @!P0 BRA `(.L_x_181) ;  /* 0x0000000000408947 */ /* 0x000fea0003800000 */
[----:B------:R-:W-:Y:S01]  /*a830*/  MOV R14, 0x0 ;  /* 0x00000000000e7802 */ /* 0x000fe20000000f00 */
[----:B------:R-:W-:Y:S01]  /*a840*/  ULDC.64 UR4, c[0x4][0x70] ;  /* 0x01001c0000047ab9 */ /* 0x000fe20000000a00 */
[----:B------:R-:W-:Y:S01]  /*a850*/  ULDC.64 UR6, c[0x4][0x8] ;  /* 0x0100020000067ab9 */ /* 0x000fe20000000a00 */
[----:B------:R-:W-:Y:S02]  /*a860*/  IMAD.U32 R4, RZ, RZ, UR4 ;  /* 0x00000004ff047e24 */ /* 0x000fe4000f8e00ff */
[----:B------:R-:W-:Y:S01]  /*a870*/  IMAD.U32 R5, RZ, RZ, UR5 ;  /* 0x00000005ff057e24 */ /* 0x000fe2000f8e00ff */
[----:B------:R-:W0:Y:S01]  /*a880*/  LDC.64 R14, c[0x4][R14] ;  /* 0x010000000e0e7b82 */ /* 0x000e220000000a00 */
[----:B------:R-:W-:Y:S01]  /*a890*/  ULDC.64 UR4, c[0x4][0x78] ;  /* 0x01001e0000047ab9 */ /* 0x000fe20000000a00 */
[----:B------:R-:W-:Y:S02]  /*a8a0*/  IMAD.U32 R10, RZ, RZ, UR6 ;  /* 0x00000006ff0a7e24 */ /* 0x000fe4000f8e00ff */
[----:B------:R-:W-:-:S02]  /*a8b0*/  IMAD.U32 R6, RZ, RZ, UR4 ;  /* 0x00000004ff067e24 */ /* 0x000fc4000f8e00ff */
[----:B------:R-:W-:Y:S02]  /*a8c0*/  IMAD.U32 R7, RZ, RZ, UR5 ;  /* 0x00000005ff077e24 */ /* 0x000fe4000f8e00ff */
[----:B------:R-:W-:Y:S02]  /*a8d0*/  IMAD.U32 R11, RZ, RZ, UR7 ;  /* 0x00000007ff0b7e24 */ /* 0x000fe4000f8e00ff */
[----:B------:R-:W-:Y:S02]  /*a8e0*/  IMAD.MOV.U32 R8, RZ, RZ, 0x70 ;  /* 0x00000070ff087424 */ /* 0x000fe400078e00ff */
[----:B------:R-:W-:Y:S02]  /*a8f0*/  IMAD.MOV.U32 R12, RZ, RZ, 0x1 ;  /* 0x00000001ff0c7424 */ /* 0x000fe400078e00ff */
[----:B------:R-:W-:-:S07]  /*a900*/  IMAD.MOV.U32 R13, RZ, RZ, RZ ;  /* 0x000000ffff0d7224 */ /* 0x000fce00078e00ff */
[----:B------:R-:W-:-:S07]  /*a910*/  LEPC R20, `(.L_x_181) ;  /* 0x000000001014794e */ /* 0x000fce0000000000 */
[----:B0-----:R-:W-:Y:S05]  /*a920*/  CALL.ABS.NOINC R14 ;  /* 0x000000000e007343 */ /* 0x001fea0003c00000 */
.L_x_181:
        /* <DEDUP_REMOVED lines=19> */
.L_x_182:
[----:B------:R-:W0:Y:S02]  /*aa60*/  LDC R0, c[0x0][0x28c] ;  /* 0x0000a300ff007b82 */ /* 0x000e240000000800 */
[----:B0-----:R-:W-:-:S13]  /*aa70*/  ISETP.GE.AND P0, PT, R0, 0x1, PT ;  /* 0x000000010000780c */ /* 0x001fda0003f06270 */
[----:B------:R-:W-:Y:S05]  /*aa80*/  @!P0 BRA `(.L_x_180) ;  /* 0x0000000400248947 */ /* 0x000fea0003800000 */
[----:B------:R-:W-:Y:S02]  /*aa90*/  IMAD.SHL.U32 R31, R31, 0x100, RZ ;  /* 0x000001001f1f7824 */ /* 0x000fe400078e00ff */
[----:B------:R-:W-:Y:S02]  /*aaa0*/  IMAD.SHL.U32 R30, R30, 0x40, RZ ;  /* 0x000000401e1e7824 */ /* 0x000fe400078e00ff */
[----:B------:R-:W-:Y:S02]  /*aab0*/  IMAD.MOV.U32 R8, RZ, RZ, RZ ;  /* 0x000000ffff087224 */ /* 0x000fe400078e00ff */
[----:B------:R-:W-:Y:S02]  /*aac0*/  IMAD.MOV.U32 R0, RZ, RZ, R23 ;  /* 0x000000ffff007224 */ /* 0x000fe400078e0017 */
[----:B------:R-:W-:Y:S02]  /*aad0*/  IMAD.MOV.U32 R3, RZ, RZ, R27 ;  /* 0x000000ffff037224 */ /* 0x000fe400078e001b */
[----:B------:R-:W-:-:S02]  /*aae0*/  IMAD.MOV.U32 R5, RZ, RZ, R28 ;  /* 0x000000ffff057224 */ /* 0x000fc400078e001c */
[C---:B------:R-:W-:Y:S02]  /*aaf0*/  VIADD R9, R31.reuse, 0x40 ;  /* 0x000000401f097836 */ /* 0x040fe40000000000 */
[C---:B------:R-:W-:Y:S02]  /*ab00*/  VIADD R10, R31.reuse, 0x80 ;  /* 0x000000801f0a7836 */ /* 0x040fe40000000000 */
[----:B------:R-:W-:-:S07]  /*ab10*/  VIADD R11, R31, 0xc0 ;  /* 0x000000c01f0b7836 */ /* 0x000fce0000000000 */
.L_x_186:
[----:B------:R-:W-:Y:S01]  /*ab20*/  IMAD R7, R5, 0x8, R22 ;  /* 0x0000000805077824 */ /* 0x000fe200078e0216 */
[----:B------:R-:W-:Y:S02]  /*ab30*/  SHF.L.U32 R4, R3, 0x1f, RZ ;  /* 0x0000001f03047819 */ /* 0x000fe400000006ff */
[----:B------:R-:W-:Y:S02]  /*ab40*/  LOP3.LUT P1, RZ, R18, 0x7f, RZ, 0xc0, !PT ;  /* 0x0000007f12ff7812 */ /* 0x000fe4000782c0ff */
[----:B------:R-:W0:Y:S11]  /*ab50*/  SYNCS.PHASECHK.TRANS64.TRYWAIT P0, [R7+URZ+0x28], R4 ;  /* 0x00002804070075a7 */ /* 0x000e36000800017f */
[----:B------:R-:W1:Y:S01]  /*ab60*/  @!P1 LDC R6, c[0x0][0x500] ;  /* 0x00014000ff069b82 */ /* 0x000e620000000800 */
[----:B0-----:R-:W-:Y:S05]  /*ab70*/  @!P0 BRA `(.L_x_183) ;  /* 0x0000001000108947 */ /* 0x001fea0003800000 */
.L_x_206:
[----:B------:R-:W-:Y:S02]  /*ab80*/  LOP3.LUT P0, RZ, R18, 0x7f, RZ, 0xc0, !PT ;  /* 0x0000007f12ff7812 */ /* 0x000fe4000780c0ff */
[----:B0-----:R-:W-:-:S11]  /*ab90*/  PRMT R4, R26, 0x9910, RZ ;  /* 0x000099101a047816 */ /* 0x001fd600000000ff */
[----:B-1----:R0:W-:Y:S01]  /*aba0*/  @!P0 SYNCS.ARRIVE.TRANS64 RZ, [R7+URZ], R6 ;  /* 0x0000000607ff89a7 */ /* 0x0021e2000800003f */
[----:B------:R-:W-:-:S13]  /*abb0*/  ISETP.NE.AND P0, PT, R4, 0x2, PT ;  /* 0x000000020400780c */ /* 0x000fda0003f05270 */
[----:B0-----:R-:W-:Y:S05]  /*abc0*/  @P0 BRA `(.L_x_184) ;  /* 0x0000000000040947 */ /* 0x001fea0003800000 */
[----:B------:R-:W-:Y:S01]  /*abd0*/  BPT.TRAP 0x1 ;  /* 0x000000040000795c */ /* 0x000fe20000300000 */
.L_x_184:
[----:B------:R-:W-:-:S13]  /*abe0*/  ISETP.NE.AND P0, PT, R32, RZ, PT ;  /* 0x000000ff2000720c */ /* 0x000fda0003f05270 */
[----:B------:R-:W-:Y:S05]  /*abf0*/  @P0 BRA `(.L_x_185) ;  /* 0x0000000000040947 */ /* 0x000fea0003800000 */
[----:B------:R-:W-:Y:S01]  /*ac00*/  BPT.TRAP 0x1 ;  /* 0x000000040000795c */ /* 0x000fe20000300000 */
.L_x_185:
[--C-:B------:R-:W-:Y:S01]  /*ac10*/  IMAD R4, R5, 0x8000, R22.reuse ;  /* 0x0000800005047824 */ /* 0x100fe200078e0216 */
[----:B------:R-:W-:Y:S01]  /*ac20*/  R2UR UR41, R7 ;  /* 0x00000000072972ca */ /* 0x000fe200000e0000 */
[----:B------:R-:W-:Y:S01]  /*ac30*/  UIADD3 UR4, UP0, UR46, 0xf0, URZ ;  /* 0x000000f02e047890 */ /* 0x000fe2000ff1e03f */
[----:B------:R-:W-:Y:S01]  /*ac40*/  R2UR UR43, R8 ;  /* 0x00000000082b72ca */ /* 0x000fe200000e0000 */
[----:B------:R-:W-:Y:S01]  /*ac50*/  VIADD R0, R0, 0xffffffff ;  /* 0xffffffff00007836 */ /* 0x000fe20000000000 */
[----:B------:R-:W-:Y:S01]  /*ac60*/  R2UR UR16, R4 ;  /* 0x00000000041072ca */ /* 0x000fe200000e0000 */
[----:B------:R-:W-:Y:S01]  /*ac70*/  IMAD R4, R5, 0x2000, R22 ;  /* 0x0000200005047824 */ /* 0x000fe200078e0216 */
[----:B------:R-:W-:Y:S01]  /*ac80*/  R2UR UR44, R29 ;  /* 0x000000001d2c72ca */ /* 0x000fe200000e0000 */
[----:B------:R-:W-:Y:S01]  /*ac90*/  UIADD3 UR14, UP1, UR46, 0x1f0, URZ ;  /* 0x000001f02e0e7890 */ /* 0x000fe2000ff3e03f */
[----:B------:R-:W-:Y:S01]  /*aca0*/  R2UR UR42, R31 ;  /* 0x000000001f2a72ca */ /* 0x000fe200000e0000 */
[----:B------:R-:W-:Y:S01]  /*acb0*/  UIADD3.X UR5, URZ, UR47, URZ, UP0, !UPT ;  /* 0x0000002f3f057290 */ /* 0x000fe200087fe43f */
[----:B------:R-:W-:Y:S01]  /*acc0*/  R2UR UR8, R4 ;  /* 0x00000000040872ca */ /* 0x000fe200000e0000 */
[----:B------:R-:W-:Y:S01]  /*acd0*/  VIADD R5, R5, 0x1 ;  /* 0x0000000105057836 */ /* 0x000fe20000000000 */
[----:B------:R-:W-:Y:S01]  /*ace0*/  R2UR UR34, R9 ;  /* 0x00000000092272ca */ /* 0x000fe200000e0000 */
[----:B------:R-:W-:Y:S01]  /*acf0*/  UIADD3.X UR15, URZ, UR47, URZ, UP1, !UPT ;  /* 0x0000002f3f0f7290 */ /* 0x000fe20008ffe43f */
[----:B------:R-:W-:Y:S01]  /*ad00*/  R2UR UR26, R10 ;  /* 0x000000000a1a72ca */ /* 0x000fe200000e0000 */
[----:B------:R-:W-:Y:S01]  /*ad10*/  UMOV UR6, 0x0 ;  /* 0x0000000000067882 */ /* 0x000fe20000000000 */
[----:B------:R-:W-:Y:S01]  /*ad20*/  R2UR UR18, R11 ;  /* 0x000000000b1272ca */ /* 0x000fe200000e0000 */
[----:B------:R-:W-:Y:S01]  /*ad30*/  UIADD3 UR40, UR16, 0x800, URZ ;  /* 0x0000080010287890 */ /* 0x000fe2000fffe03f */
[----:B------:R-:W-:Y:S01]  /*ad40*/  R2UR UR11, R30 ;  /* 0x000000001e0b72ca */ /* 0x000fe200000e0000 */
[----:B------:R-:W-:Y:S01]  /*ad50*/  UIADD3 UR32, UR16, 0x2800, URZ ;  /* 0x0000280010207890 */ /* 0x000fe2000fffe03f */
[----:B------:R-:W-:Y:S01]  /*ad60*/  ISETP.GT.AND P1, PT, R0, 0x1, PT ;  /* 0x000000010000780c */ /* 0x000fe20003f24270 */
[----:B------:R-:W-:Y:S01]  /*ad70*/  UIADD3 UR24, UR16, 0x4800, URZ ;  /* 0x0000480010187890 */ /* 0x000fe2000fffe03f */
[----:B------:R-:W-:Y:S01]  /*ad80*/  ISETP.NE.AND P0, PT, R5, 0x5, PT ;  /* 0x000000050500780c */ /* 0x000fe20003f05270 */
[----:B------:R-:W-:Y:S01]  /*ad90*/  UIADD3 UR16, UR16, 0x6800, URZ ;  /* 0x0000680010107890 */ /* 0x000fe2000fffe03f */
[----:B------:R-:W-:Y:S01]  /*ada0*/  VIADD R8, R8, 0x80 ;  /* 0x0000008008087836 */ /* 0x000fe20000000000 */
[----:B------:R-:W-:Y:S01]  /*adb0*/  UIADD3 UR8, UR8, 0x28800, URZ ;  /* 0x0002880008087890 */ /* 0x000fe2000fffe03f */
[----:B------:R-:W-:Y:S01]  /*adc0*/  SEL R4, RZ, 0x1, P0 ;  /* 0x00000001ff047807 */ /* 0x000fe20000000000 */
[----:B------:R-:W-:Y:S01]  /*add0*/  UMOV UR7, 0x10000000 ;  /* 0x1000000000077882 */ /* 0x000fe20000000000 */
[----:B------:R-:W-:Y:S01]  /*ade0*/  UMOV UR33, UR41 ;  /* 0x0000002900217c82 */ /* 0x000fe20008000000 */
[----:B------:R-:W-:Y:S01]  /*adf0*/  UMOV UR35, UR43 ;  /* 0x0000002b00237c82 */ /* 0x000fe20008000000 */
[----:B------:R-:W-:Y:S01]  /*ae00*/  UMOV UR36, UR44 ;  /* 0x0000002c00247c82 */ /* 0x000fe20008000000 */
[----:B------:R-:W-:Y:S01]  /*ae10*/  UMOV UR25, UR41 ;  /* 0x0000002900197c82 */ /* 0x000fe20008000000 */
[----:B------:R-:W-:Y:S01]  /*ae20*/  UMOV UR27, UR43 ;  /* 0x0000002b001b7c82 */ /* 0x000fe20008000000 */
[----:B------:R-:W-:Y:S01]  /*ae30*/  UMOV UR28, UR44 ;  /* 0x0000002c001c7c82 */ /* 0x000fe20008000000 */
[----:B------:R0:W-:Y:S01]  /*ae40*/  UTMALDG.3D [UR40], [UR4], desc[UR6] ;  /* 0x00000628040075b4 */ /* 0x0001e20008011000 */
[----:B------:R-:W-:Y:S01]  /*ae50*/  UMOV UR17, UR41 ;  /* 0x0000002900117c82 */ /* 0x000fe20008000000 */
[----:B------:R-:W-:Y:S01]  /*ae60*/  UMOV UR19, UR43 ;  /* 0x0000002b00137c82 */ /* 0x000fe20008000000 */
[----:B------:R-:W-:Y:S01]  /*ae70*/  UMOV UR20, UR44 ;  /* 0x0000002c00147c82 */ /* 0x000fe20008000000 */
[----:B------:R-:W-:Y:S01]  /*ae80*/  UMOV UR9, UR41 ;  /* 0x0000002900097c82 */ /* 0x000fe20008000000 */
[----:B------:R-:W-:Y:S01]  /*ae90*/  UMOV UR10, UR43 ;  /* 0x0000002b000a7c82 */ /* 0x000fe20008000000 */
[----:B------:R-:W-:Y:S01]  /*aea0*/  UMOV UR12, UR44 ;  /* 0x0000002c000c7c82 */ /* 0x000fe20008000000 */
[----:B------:R-:W-:Y:S01]  /*aeb0*/  LOP3.LUT R3, R3, R4, RZ, 0x3c, !PT ;  /* 0x0000000403037212 */ /* 0x000fe200078e3cff */
[----:B------:R0:W-:Y:S01]  /*aec0*/  UTMALDG.3D [UR32], [UR4], desc[UR6] ;  /* 0x00000620040075b4 */ /* 0x0001e20008011000 */
[----:B------:R-:W-:Y:S01]  /*aed0*/  SEL R5, R5, RZ, P0 ;  /* 0x000000ff05057207 */ /* 0x000fe20000000000 */
[----:B------:R0:W-:Y:S01]  /*aee0*/  UTMALDG.3D [UR24], [UR4], desc[UR6] ;  /* 0x00000618040075b4 */ /* 0x0001e20008011000 */
[----:B------:R0:W-:Y:S01]  /*aef0*/  UTMALDG.3D [UR16], [UR4], desc[UR6] ;  /* 0x00000610040075b4 */ /* 0x0001e20008011000 */
[----:B------:R0:W-:Y:S02]  /*af00*/  UTMALDG.3D [UR8], [UR14], desc[UR6] ;  /* 0x000006080e0075b4 */ /* 0x0001e40008011000 */
[----:B0-----:R-:W-:Y:S05]  /*af10*/  @P1 BRA `(.L_x_186) ;  /* 0xfffffffc00001947 */ /* 0x001fea000383ffff */
.L_x_180:
[----:B------:R-:W-:Y:S05]  /*af20*/  BSYNC B6 ;  /* 0x0000000000067941 */ /* 0x000fea0003800000 */
.L_x_179:
[----:B------:R-:W-:Y:S01]  /*af30*/  LOP3.LUT P1, RZ, R24, 0xff, RZ, 0xc0, !PT ;  /* 0x000000ff18ff7812 */ /* 0x000fe2000782c0ff */
[----:B------:R-:W-:Y:S01]  /*af40*/  IMAD.IADD R3, R25, 0x1, R28 ;  /* 0x0000000119037824 */ /* 0x000fe200078e021c */
[----:B------:R-:W-:Y:S01]  /*af50*/  IADD3 R16, P2, R16, UR48, RZ ;  /* 0x0000003010107c10 */ /* 0x000fe2000ff5e0ff */
[----:B------:R-:W-:Y:S01]  /*af60*/  ULDC.64 UR4, c[0x0][0x650] ;  /* 0x0001940000047ab9 */ /* 0x000fe20000000a00 */
[----:B------:R-:W-:Y:S01]  /*af70*/  BSSY B0, `(.L_x_187) ;  /* 0x000006a000007945 */ /* 0x000fe20003800000 */
[----:B------:R-:W-:Y:S01]  /*af80*/  IMAD.MOV.U32 R31, RZ, RZ, -0x1 ;  /* 0xffffffffff1f7424 */ /* 0x000fe200078e00ff */
[----:B------:R-:W-:Y:S01]  /*af90*/  ISETP.GT.U32.AND P0, PT, R3, 0x4, PT ;  /* 0x000000040300780c */ /* 0x000fe20003f04070 */
[----:B------:R-:W-:Y:S01]  /*afa0*/  IMAD.MOV.U32 R30, RZ, RZ, -0x1 ;  /* 0xffffffffff1e7424 */ /* 0x000fe200078e00ff */
[----:B------:R-:W-:Y:S01]  /*afb0*/  IADD3.X R17, R17, UR45, RZ, P2, !PT ;  /* 0x0000002d11117c10 */ /* 0x000fe200097fe4ff */
[----:B------:R-:W-:Y:S01]  /*afc0*/  IMAD.MOV.U32 R29, RZ, RZ, -0x1 ;  /* 0xffffffffff1d7424 */ /* 0x000fe200078e00ff */
[----:B------:R-:W-:-:S02]  /*afd0*/  ISETP.LT.U32.AND P0, PT, R25, 0x5, P0 ;  /* 0x000000051900780c */ /* 0x000fc40000701070 */
[----:B------:R-:W-:Y:S01]  /*afe0*/  PRMT R24, RZ, 0x7610, R24 ;  /* 0x00007610ff187816 */ /* 0x000fe20000000018 */
[----:B------:R-:W0:Y:S01]  /*aff0*/  @P1 S2R R5, SR_CgaCtaId ;  /* 0x0000000000051919 */ /* 0x000e220000008800 */
[----:B------:R-:W-:-:S04]  /*b000*/  @P1 MOV R0, 0x400 ;  /* 0x0000040000001802 */ /* 0x000fc80000000f00 */
[----:B0-----:R-:W-:Y:S01]  /*b010*/  @P1 LEA R0, R5, R0, 0x18 ;  /* 0x0000000005001211 */ /* 0x001fe200078ec0ff */
[----:B------:R-:W-:-:S03]  /*b020*/  IMAD.WIDE.U32 R4, R3, -0x33333333, RZ ;  /* 0xcccccccd03047825 */ /* 0x000fc600078e00ff */
[----:B------:R0:W-:Y:S01]  /*b030*/  @P1 SYNCS.ARRIVE.TRANS64.A1T0 RZ, [R0+URZ+0x68], RZ ;  /* 0x000068ff00ff19a7 */ /* 0x0001e2000810003f */
[----:B------:R-:W-:Y:S02]  /*b040*/  ISETP.GE.U32.AND P1, PT, R25, 0x5, PT ;  /* 0x000000051900780c */ /* 0x000fe40003f26070 */
[----:B------:R-:W-:Y:S02]  /*b050*/  SHF.R.U32.HI R4, RZ, 0x2, R5 ;  /* 0x00000002ff047819 */ /* 0x000fe40000011605 */
[----:B0-----:R-:W-:-:S03]  /*b060*/  SEL R0, RZ, 0x1, !P0 ;  /* 0x00000001ff007807 */ /* 0x001fc60004000000 */
[----:B------:R-:W-:Y:S01]  /*b070*/  IMAD R28, R4, -0x5, R3 ;  /* 0xfffffffb041c7824 */ /* 0x000fe200078e0203 */
[----:B------:R-:W-:Y:S02]  /*b080*/  ISETP.GE.U32.AND P0, PT, R16, UR4, PT ;  /* 0x0000000410007c0c */ /* 0x000fe4000bf06070 */
[----:B------:R-:W-:Y:S02]  /*b090*/  LOP3.LUT R27, R27, R0, RZ, 0x3c, !PT ;  /* 0x000000001b1b7212 */ /* 0x000fe400078e3cff */
[----:B------:R-:W-:Y:S02]  /*b0a0*/  ISETP.GE.U32.AND.EX P0, PT, R17, UR5, PT, P0 ;  /* 0x0000000511007c0c */ /* 0x000fe4000bf06100 */
[----:B------:R-:W-:Y:S02]  /*b0b0*/  @P1 LOP3.LUT R27, R27, 0x1, R4, 0x78, !PT ;  /* 0x000000011b1b1812 */ /* 0x000fe400078e7804 */
[----:B------:R-:W-:-:S09]  /*b0c0*/  PRMT R0, RZ, 0x7610, R0 ;  /* 0x00007610ff007816 */ /* 0x000fd20000000000 */
[----:B------:R-:W-:Y:S05]  /*b0d0*/  @P0 BRA `(.L_x_188) ;  /* 0x00000004004c0947 */ /* 0x000fea0003800000 */
[----:B------:R-:W-:Y:S01]  /*b0e0*/  ULDC.64 UR4, c[0x0][0x628] ;  /* 0x00018a0000047ab9 */ /* 0x000fe20000000a00 */
[----:B------:R-:W0:Y:S01]  /*b0f0*/  S2R R10, SR_CTAID.X ;  /* 0x00000000000a7919 */ /* 0x000e220000002500 */
[----:B------:R-:W-:Y:S01]  /*b100*/  ISETP.NE.U32.AND P0, PT, RZ, UR4, PT ;  /* 0x00000004ff007c0c */ /* 0x000fe2000bf05070 */
[----:B------:R-:W-:Y:S01]  /*b110*/  ULDC UR7, c[0x0][0x630] ;  /* 0x00018c0000077ab9 */ /* 0x000fe20000000800 */
[----:B------:R-:W-:Y:S01]  /*b120*/  IMAD.MOV.U32 R4, RZ, RZ, R16 ;  /* 0x000000ffff047224 */ /* 0x000fe200078e0010 */
[----:B------:R-:W1:Y:S01]  /*b130*/  S2R R0, SR_CTAID.Y ;  /* 0x0000000000007919 */ /* 0x000e620000002600 */
[----:B------:R-:W-:Y:S01]  /*b140*/  ISETP.NE.AND.EX P0, PT, RZ, UR5, PT, P0 ;  /* 0x00000005ff007c0c */ /* 0x000fe2000bf05300 */
[----:B------:R-:W-:-:S12]  /*b150*/  IMAD.MOV.U32 R5, RZ, RZ, R17 ;  /* 0x000000ffff057224 */ /* 0x000fd800078e0011 */
[----:B------:R-:W-:Y:S05]  /*b160*/  @!P0 BRA `(.L_x_189) ;  /* 0x0000000000288947 */ /* 0x000fea0003800000 */
[----:B------:R-:W-:Y:S02]  /*b170*/  ULDC UR6, c[0x0][0x634] ;  /* 0x00018d0000067ab9 */ /* 0x000fe40000000800 */
[----:B------:R-:W-:-:S05]  /*b180*/  IADD3 R9, P0, R16, UR6, RZ ;  /* 0x0000000610097c10 */ /* 0x000fca000ff1e0ff */
[----:B------:R-:W-:-:S04]  /*b190*/  IMAD.X R3, RZ, RZ, R17, P0 ;  /* 0x000000ffff037224 */ /* 0x000fc800000e0611 */
[----:B------:R-:W-:-:S04]  /*b1a0*/  IMAD.WIDE.U32 R6, R3, UR4, RZ ;  /* 0x0000000403067c25 */ /* 0x000fc8000f8e00ff */
[----:B------:R-:W-:-:S04]  /*b1b0*/  IMAD.WIDE.U32 R6, P0, R9, UR5, R6 ;  /* 0x0000000509067c25 */ /* 0x000fc8000f800006 */
[----:B------:R-:W-:-:S04]  /*b1c0*/  IMAD.WIDE.U32 R8, R9, UR4, RZ ;  /* 0x0000000409087c25 */ /* 0x000fc8000f8e00ff */
[----:B------:R-:W-:Y:S01]  /*b1d0*/  IMAD.X R5, RZ, RZ, RZ, P0 ;  /* 0x000000ffff057224 */ /* 0x000fe200000e06ff */
[----:B------:R-:W-:Y:S01]  /*b1e0*/  IADD3 RZ, P0, R9, R6, RZ ;  /* 0x0000000609ff7210 */ /* 0x000fe20007f1e0ff */
[----:B------:R-:W-:-:S04]  /*b1f0*/  IMAD.MOV.U32 R4, RZ, RZ, R7 ;  /* 0x000000ffff047224 */ /* 0x000fc800078e0007 */
[----:B------:R-:W-:-:S08]  /*b200*/  IMAD.WIDE.U32.X R4, R3, UR5, R4, P0 ;  /* 0x0000000503047c25 */ /* 0x000fd000080e0404 */
.L_x_189:
[--C-:B------:R-:W-:Y:S01]  /*b210*/  SHF.R.U64 R29, R4, UR7, R5.reuse ;  /* 0x00000007041d7c19 */ /* 0x100fe20008001205 */
[----:B------:R-:W-:Y:S01]  /*b220*/  ULDC.64 UR4, c[0x0][0x620] ;  /* 0x0001880000047ab9 */ /* 0x000fe20000000a00 */
[----:B------:R-:W-:Y:S01]  /*b230*/  SHF.R.U32.HI R3, RZ, UR7, R5 ;  /* 0x00000007ff037c19 */ /* 0x000fe20008011605 */
[----:B------:R-:W2:Y:S01]  /*b240*/  LDC R15, c[0x0][0x144] ;  /* 0x00005100ff0f7b82 */ /* 0x000ea20000000800 */
[----:B------:R-:W-:Y:S01]  /*b250*/  IADD3 R6, P0, RZ, -R29, RZ ;  /* 0x8000001dff067210 */ /* 0x000fe20007f1e0ff */
[----:B------:R-:W-:Y:S01]  /*b260*/  ULDC.64 UR8, c[0x0][0x640] ;  /* 0x0001900000087ab9 */ /* 0x000fe20000000a00 */
[----:B0-----:R-:W-:Y:S01]  /*b270*/  I2FP.F32.U32 R7, R10 ;  /* 0x0000000a00077245 */ /* 0x001fe20000201000 */
[----:B------:R-:W-:Y:S02]  /*b280*/  ULDC UR6, c[0x0][0x608] ;  /* 0x0001820000067ab9 */ /* 0x000fe40000000800 */
[----:B------:R-:W-:Y:S01]  /*b290*/  IMAD.X R3, RZ, RZ, ~R3, P0 ;  /* 0x000000ffff037224 */ /* 0x000fe200000e0e03 */
[----:B------:R-:W-:Y:S01]  /*b2a0*/  ISETP.NE.U32.AND P0, PT, RZ, UR8, PT ;  /* 0x00000008ff007c0c */ /* 0x000fe2000bf05070 */
[----:B------:R-:W-:Y:S01]  /*b2b0*/  IMAD.WIDE.U32 R4, R6, UR4, R16 ;  /* 0x0000000406047c25 */ /* 0x000fe2000f8e0010 */
[----:B------:R-:W0:Y:S02]  /*b2c0*/  LDC R9, c[0x0][0x148] ;  /* 0x00005200ff097b82 */ /* 0x000e240000000800 */
[----:B------:R-:W-:Y:S01]  /*b2d0*/  ISETP.NE.AND.EX P0, PT, RZ, UR9, PT, P0 ;  /* 0x00000009ff007c0c */ /* 0x000fe2000bf05300 */
[----:B------:R-:W-:Y:S01]  /*b2e0*/  IMAD R3, R3, UR4, RZ ;  /* 0x0000000403037c24 */ /* 0x000fe2000f8e02ff */
[----:B------:R-:W-:-:S02]  /*b2f0*/  ULDC UR4, c[0x0][0x150] ;  /* 0x0000540000047ab9 */ /* 0x000fc40000000800 */
[----:B------:R-:W-:Y:S01]  /*b300*/  FMUL R7, R7, UR4 ;  /* 0x0000000407077c20 */ /* 0x000fe20008400000 */
[----:B------:R-:W-:Y:S01]  /*b310*/  IMAD R3, R6, UR5, R3 ;  /* 0x0000000506037c24 */ /* 0x000fe2000f8e0203 */
[----:B------:R-:W-:Y:S01]  /*b320*/  ULDC UR4, c[0x0][0x618] ;  /* 0x0001860000047ab9 */ /* 0x000fe20000000800 */
[----:B------:R-:W-:Y:S02]  /*b330*/  ULDC UR5, c[0x0][0x154] ;  /* 0x0000550000057ab9 */ /* 0x000fe40000000800 */
[----:B------:R-:W-:Y:S01]  /*b340*/  IMAD.IADD R5, R5, 0x1, R3 ;  /* 0x0000000105057824 */ /* 0x000fe200078e0203 */
[----:B------:R-:W3:Y:S04]  /*b350*/  F2I.U32.TRUNC.NTZ R7, R7 ;  /* 0x0000000700077305 */ /* 0x000ee8000020f000 */
[----:B------:R-:W-:-:S02]  /*b360*/  SHF.R.U64 R3, R4, UR4, R5 ;  /* 0x0000000404037c19 */ /* 0x000fc40008001205 */
[----:B-1----:R-:W-:-:S05]  /*b370*/  I2FP.F32.U32 R4, R0 ;  /* 0x0000000000047245 */ /* 0x002fca0000201000 */
[----:B------:R-:W-:Y:S01]  /*b380*/  FMUL R12, R4, UR5 ;  /* 0x00000005040c7c20 */ /* 0x000fe20008400000 */
[----:B------:R-:W-:Y:S01]  /*b390*/  SHF.R.U32.HI R4, RZ, UR4, R5 ;  /* 0x00000004ff047c19 */ /* 0x000fe20008011605 */
[----:B------:R-:W-:Y:S01]  /*b3a0*/  ULDC UR4, c[0x0][0x658] ;  /* 0x0001960000047ab9 */ /* 0x000fe20000000800 */
[----:B---3--:R-:W-:Y:S02]  /*b3b0*/  IMAD.MOV R7, RZ, RZ, -R7 ;  /* 0x000000ffff077224 */ /* 0x008fe400078e0a07 */
[--C-:B------:R-:W-:Y:S01]  /*b3c0*/  SHF.R.U64 R11, R3, UR6, R4.reuse ;  /* 0x00000006030b7c19 */ /* 0x100fe20008001204 */
[----:B------:R-:W1:Y:S01]  /*b3d0*/  F2I.U32.TRUNC.NTZ R12, R12 ;  /* 0x0000000c000c7305 */ /* 0x000e62000020f000 */
[----:B------:R-:W-:Y:S01]  /*b3e0*/  SHF.R.U32.HI R4, RZ, UR6, R4 ;  /* 0x00000006ff047c19 */ /* 0x000fe20008011604 */
[----:B--2---:R-:W-:-:S03]  /*b3f0*/  IMAD R10, R15, R7, R10 ;  /* 0x000000070f0a7224 */ /* 0x004fc600078e020a */
[--C-:B------:R-:W-:Y:S02]  /*b400*/  SHF.R.U64 R8, R11, UR4, R4.reuse ;  /* 0x000000040b087c19 */ /* 0x100fe40008001204 */
[----:B------:R-:W-:-:S03]  /*b410*/  SHF.R.U32.HI R13, RZ, UR4, R4 ;  /* 0x00000004ff0d7c19 */ /* 0x000fc60008011604 */
[----:B------:R-:W-:Y:S02]  /*b420*/  IMAD.MOV.U32 R4, RZ, RZ, R8 ;  /* 0x000000ffff047224 */ /* 0x000fe400078e0008 */
[----:B------:R-:W-:Y:S01]  /*b430*/  IMAD.MOV.U32 R5, RZ, RZ, R13 ;  /* 0x000000ffff057224 */ /* 0x000fe200078e000d */
[----:B01----:R-:W-:Y:S06]  /*b440*/  @!P0 BRA `(.L_x_190) ;  /* 0x0000000000288947 */ /* 0x003fec0003800000 */
[----:B------:R-:W-:Y:S02]  /*b450*/  ULDC UR4, c[0x0][0x64c] ;  /* 0x0001930000047ab9 */ /* 0x000fe40000000800 */
[----:B------:R-:W-:-:S05]  /*b460*/  IADD3 R5, P0, R8, UR4, RZ ;  /* 0x0000000408057c10 */ /* 0x000fca000ff1e0ff */
[----:B------:R-:W-:-:S04]  /*b470*/  IMAD.X R13, RZ, RZ, R13, P0 ;  /* 0x000000ffff0d7224 */ /* 0x000fc800000e060d */
[----:B------:R-:W-:-:S04]  /*b480*/  IMAD.WIDE.U32 R6, R13, UR8, RZ ;  /* 0x000000080d067c25 */ /* 0x000fc8000f8e00ff */
[----:B------:R-:W-:-:S04]  /*b490*/  IMAD.WIDE.U32 R6, P0, R5, UR9, R6 ;  /* 0x0000000905067c25 */ /* 0x000fc8000f800006 */
[----:B------:R-:W-:-:S04]  /*b4a0*/  IMAD.WIDE.U32 R4, R5, UR8, RZ ;  /* 0x0000000805047c25 */ /* 0x000fc8000f8e00ff */
[----:B------:R-:W-:Y:S01]  /*b4b0*/  IMAD.MOV.U32 R4, RZ, RZ, R7 ;  /* 0x000000ffff047224 */ /* 0x000fe200078e0007 */
[----:B------:R-:W-:Y:S01]  /*b4c0*/  IADD3 RZ, P1, R5, R6, RZ ;  /* 0x0000000605ff7210 */ /* 0x000fe20007f3e0ff */
[----:B------:R-:W-:-:S04]  /*b4d0*/  IMAD.X R5, RZ, RZ, RZ, P0 ;  /* 0x000000ffff057224 */ /* 0x000fc800000e06ff */
[----:B------:R-:W-:-:S08]  /*b4e0*/  IMAD.WIDE.U32.X R4, R13, UR9, R4, P1 ;  /* 0x000000090d047c25 */ /* 0x000fd000088e0404 */
.L_x_190:
[----:B------:R-:W-:Y:S01]  /*b4f0*/  ISETP.NE.AND P0, PT, R2, 0x1, PT ;  /* 0x000000010200780c */ /* 0x000fe20003f05270 */
[----:B------:R-:W-:Y:S01]  /*b500*/  ULDC UR4, c[0x0][0x648] ;  /* 0x0001920000047ab9 */ /* 0x000fe20000000800 */
[----:B------:R-:W-:Y:S01]  /*b510*/  LOP3.LUT R11, R11, UR38, RZ, 0xc0, !PT ;  /* 0x000000260b0b7c12 */ /* 0x000fe2000f8ec0ff */
[----:B------:R-:W-:Y:S01]  /*b520*/  IMAD.MOV R12, RZ, RZ, -R12 ;  /* 0x000000ffff0c7224 */ /* 0x000fe200078e0a0c */
[----:B------:R-:W-:Y:S01]  /*b530*/  SHF.R.U64 R4, R4, UR4, R5 ;  /* 0x0000000404047c19 */ /* 0x000fe20008001205 */
[----:B------:R-:W-:Y:S01]  /*b540*/  ULDC UR4, c[0x0][0x638] ;  /* 0x00018e0000047ab9 */ /* 0x000fe20000000800 */
[----:B------:R-:W-:Y:S01]  /*b550*/  LOP3.LUT R31, R3, UR39, RZ, 0xc0, !PT ;  /* 0x00000027031f7c12 */ /* 0x000fe2000f8ec0ff */
[----:B------:R-:W-:Y:S02]  /*b560*/  ULDC UR5, c[0x0][0x610] ;  /* 0x0001840000057ab9 */ /* 0x000fe40000000800 */
[----:B------:R-:W-:Y:S02]  /*b570*/  IMAD.MOV R5, RZ, RZ, -R4 ;  /* 0x000000ffff057224 */ /* 0x000fe400078e0a04 */
[----:B------:R-:W-:-:S02]  /*b580*/  IMAD R11, R4, UR37, R11 ;  /* 0x00000025040b7c24 */ /* 0x000fc4000f8e020b */
[----:B------:R-:W-:Y:S02]  /*b590*/  @P0 IMAD R10, R9, R12, R0 ;  /* 0x0000000c090a0224 */ /* 0x000fe400078e0200 */
[----:B------:R-:W-:Y:S01]  /*b5a0*/  IMAD R8, R5, UR4, R8 ;  /* 0x0000000405087c24 */ /* 0x000fe2000f8e0208 */
[----:B------:R-:W-:Y:S01]  /*b5b0*/  ULDC UR4, c[0x0][0x600] ;  /* 0x0001800000047ab9 */ /* 0x000fe20000000800 */
[----:B------:R-:W-:Y:S02]  /*b5c0*/  IMAD R10, R11, UR5, R10 ;  /* 0x000000050b0a7c24 */ /* 0x000fe4000f8e020a */
[----:B------:R-:W-:Y:S02]  /*b5d0*/  IMAD R31, R8, UR4, R31 ;  /* 0x00000004081f7c24 */ /* 0x000fe4000f8e021f */
[----:B------:R-:W-:-:S03]  /*b5e0*/  IMAD.MOV.U32 R0, RZ, RZ, 0x1 ;  /* 0x00000001ff007424 */ /* 0x000fc600078e00ff */
[----:B------:R-:W-:Y:S02]  /*b5f0*/  SEL R30, R31, R10, !P0 ;  /* 0x0000000a1f1e7207 */ /* 0x000fe40004000000 */
[----:B------:R-:W-:-:S07]  /*b600*/  SEL R31, R10, R31, !P0 ;  /* 0x0000001f0a1f7207 */ /* 0x000fce0004000000 */
.L_x_188:
[----:B------:R-:W-:Y:S05]  /*b610*/  BSYNC B0 ;  /* 0x0000000000007941 */ /* 0x000fea0003800000 */
.L_x_187:
[----:B------:R-:W-:-:S13]  /*b620*/  LOP3.LUT P0, RZ, R0, 0xff, RZ, 0xc0, !PT ;  /* 0x000000ff00ff7812 */ /* 0x000fda000780c0ff */
[----:B------:R-:W-:Y:S05]  /*b630*/  @P0 BRA `(.L_x_191) ;  /* 0xfffffff000500947 */ /* 0x000fea000383ffff */
[----:B------:R-:W-:Y:S05]  /*b640*/  BSYNC B7 ;  /* 0x0000000000077941 */ /* 0x000fea0003800000 */
.L_x_177:
[----:B------:R-:W-:-:S03]  /*b650*/  UMOV UR4, 0xffffffff ;  /* 0xffffffff00047882 */ /* 0x000fc60000000000 */
[----:B------:R-:W-:Y:S05]  /*b660*/  BRA.DIV UR4, `(.L_x_192) ;  /* 0x0000000604687947 */ /* 0x000fea000b800000 */
[----:B------:R-:W-:-:S13]  /*b670*/  ELECT P6, URZ, PT ;  /* 0x00000000003f782f */ /* 0x000fda00038c0000 */
.L_x_209:
[----:B------:R-:W-:Y:S04]  /*b680*/  BSSY B0, `(.L_x_193) ;  /* 0x0000034000007945 */ /* 0x000fe80003800000 */
[----:B------:R-:W-:Y:S05]  /*b690*/  @!P6 BRA `(.L_x_194) ;  /* 0x0000000000c8e947 */ /* 0x000fea0003800000 */
[----:B------:R-:W-:-:S04]  /*b6a0*/  LOP3.LUT R19, R19, 0x2, RZ, 0xfc, !PT ;  /* 0x0000000213137812 */ /* 0x000fc800078efcff */
[----:B------:R-:W-:-:S13]  /*b6b0*/  ISETP.NE.AND P0, PT, R19, 0x3, PT ;  /* 0x000000031300780c */ /* 0x000fda0003f05270 */
[----:B------:R-:W-:Y:S05]  /*b6c0*/  @!P0 BRA `(.L_x_195) ;  /* 0x0000000000048947 */ /* 0x000fea0003800000 */
[----:B------:R-:W-:Y:S01]  /*b6d0*/  BPT.TRAP 0x1 ;  /* 0x000000040000795c */ /* 0x000fe20000300000 */
.L_x_195:
[----:B------:R-:W0:Y:S01]  /*b6e0*/  S2R R3, SR_CgaCtaId ;  /* 0x0000000000037919 */ /* 0x000e220000008800 */
[----:B------:R-:W-:Y:S02]  /*b6f0*/  MOV R0, 0x400 ;  /* 0x0000040000007802 */ /* 0x000fe40000000f00 */
[----:B------:R-:W-:Y:S02]  /*b700*/  SHF.L.U32 R2, R27, 0x1f, RZ ;  /* 0x0000001f1b027819 */ /* 0x000fe400000006ff */
[----:B0-----:R-:W-:-:S05]  /*b710*/  LEA R3, R3, R0, 0x18 ;  /* 0x0000000003037211 */ /* 0x001fca00078ec0ff */
[----:B------:R-:W-:-:S04]  /*b720*/  VIADD R3, R3, 0x28 ;  /* 0x0000002803037836 */ /* 0x000fc80000000000 */
[C---:B------:R-:W-:Y:S02]  /*b730*/  IMAD R5, R28.reuse, 0x8, R3 ;  /* 0x000000081c057824 */ /* 0x040fe400078e0203 */
[----:B------:R-:W-:Y:S02]  /*b740*/  VIADD R28, R28, 0x1 ;  /* 0x000000011c1c7836 */ /* 0x000fe40000000000 */
[----:B------:R-:W0:Y:S03]  /*b750*/  SYNCS.PHASECHK.TRANS64.TRYWAIT P0, [R5+URZ], R2 ;  /* 0x00000002050075a7 */ /* 0x000e26000800017f */
[----:B------:R-:W-:-:S04]  /*b760*/  ISETP.NE.AND P1, PT, R28, 0x5, PT ;  /* 0x000000051c00780c */ /* 0x000fc80003f25270 */
[----:B------:R-:W-:Y:S02]  /*b770*/  SEL R0, RZ, 0x1, P1 ;  /* 0x00000001ff007807 */ /* 0x000fe40000800000 */
[----:B------:R-:W-:Y:S02]  /*b780*/  SEL R28, R28, RZ, P1 ;  /* 0x000000ff1c1c7207 */ /* 0x000fe40000800000 */
[----:B------:R-:W-:-:S03]  /*b790*/  LOP3.LUT R27, R27, R0, RZ, 0x3c, !PT ;  /* 0x000000001b1b7212 */ /* 0x000fc600078e3cff */
[----:B------:R-:W-:Y:S01]  /*b7a0*/  IMAD R7, R28, 0x8, R3 ;  /* 0x000000081c077824 */ /* 0x000fe200078e0203 */
[----:B------:R-:W-:Y:S01]  /*b7b0*/  SHF.L.U32 R4, R27, 0x1f, RZ ;  /* 0x0000001f1b047819 */ /* 0x000fe200000006ff */
[----:B0-----:R-:W-:Y:S06]  /*b7c0*/  @!P0 BRA `(.L_x_196) ;  /* 0x0000000400308947 */ /* 0x001fec0003800000 */
.L_x_210:
[----:B------:R-:W1:Y:S01]  /*b7d0*/  SYNCS.PHASECHK.TRANS64.TRYWAIT P0, [R7+URZ], R4 ;  /* 0x00000004070075a7 */ /* 0x000e62000800017f */
[----:B------:R-:W-:-:S05]  /*b7e0*/  VIADD R0, R28, 0x1 ;  /* 0x000000011c007836 */ /* 0x000fca0000000000 */
[----:B------:R-:W-:-:S04]  /*b7f0*/  ISETP.NE.AND P1, PT, R0, 0x5, PT ;  /* 0x000000050000780c */ /* 0x000fc80003f25270 */
[----:B0-----:R-:W-:Y:S02]  /*b800*/  SEL R2, RZ, 0x1, P1 ;  /* 0x00000001ff027807 */ /* 0x001fe40000800000 */
[----:B------:R-:W-:Y:S02]  /*b810*/  SEL R0, R0, RZ, P1 ;  /* 0x000000ff00007207 */ /* 0x000fe40000800000 */
[----:B------:R-:W-:-:S03]  /*b820*/  LOP3.LUT R27, R27, R2, RZ, 0x3c, !PT ;  /* 0x000000021b1b7212 */ /* 0x000fc600078e3cff */
[----:B------:R-:W-:Y:S01]  /*b830*/  IMAD R6, R0, 0x8, R3 ;  /* 0x0000000800067824 */ /* 0x000fe200078e0203 */
[----:B------:R-:W-:Y:S01]  /*b840*/  SHF.L.U32 R5, R27, 0x1f, RZ ;  /* 0x0000001f1b057819 */ /* 0x000fe200000006ff */
[----:B-1----:R-:W-:Y:S06]  /*b850*/  @!P0 BRA `(.L_x_197) ;  /* 0x0000000400208947 */ /* 0x002fec0003800000 */
.L_x_211:
[----:B------:R-:W1:Y:S01]  /*b860*/  SYNCS.PHASECHK.TRANS64.TRYWAIT P0, [R6+URZ], R5 ;  /* 0x00000005060075a7 */ /* 0x000e62000800017f */
[----:B------:R-:W-:-:S05]  /*b870*/  VIADD R0, R0, 0x1 ;  /* 0x0000000100007836 */ /* 0x000fca0000000000 */
[----:B------:R-:W-:-:S04]  /*b880*/  ISETP.NE.AND P1, PT, R0, 0x5, PT ;  /* 0x000000050000780c */ /* 0x000fc80003f25270 */
[----:B------:R-:W-:Y:S02]  /*b890*/  SEL R2, RZ, 0x1, P1 ;  /* 0x00000001ff027807 */ /* 0x000fe40000800000 */
[----:B------:R-:W-:Y:S02]  /*b8a0*/  SEL R0, R0, RZ, P1 ;  /* 0x000000ff00007207 */ /* 0x000fe40000800000 */
[----:B------:R-:W-:-:S03]  /*b8b0*/  LOP3.LUT R27, R27, R2, RZ, 0x3c, !PT ;  /* 0x000000021b1b7212 */ /* 0x000fc600078e3cff */
[----:B0-----:R-:W-:Y:S01]  /*b8c0*/  IMAD R7, R0, 0x8, R3 ;  /* 0x0000000800077824 */ /* 0x001fe200078e0203 */
[----:B------:R-:W-:Y:S01]  /*b8d0*/  SHF.L.U32 R4, R27, 0x1f, RZ ;  /* 0x0000001f1b047819 */ /* 0x000fe200000006ff */
[----:B-1----:R-:W-:Y:S06]  /*b8e0*/  @!P0 BRA `(.L_x_198) ;  /* 0x0000000400108947 */ /* 0x002fec0003800000 */
.L_x_212:
[----:B------:R-:W1:Y:S01]  /*b8f0*/  SYNCS.PHASECHK.TRANS64.TRYWAIT P0, [R7+URZ], R4 ;  /* 0x00000004070075a7 */ /* 0x000e62000800017f */
[----:B------:R-:W-:-:S05]  /*b900*/  VIADD R0, R0, 0x1 ;  /* 0x0000000100007836 */ /* 0x000fca0000000000 */
[----:B------:R-:W-:-:S04]  /*b910*/  ISETP.NE.AND P1, PT, R0, 0x5, PT ;  /* 0x000000050000780c */ /* 0x000fc80003f25270 */
[----:B------:R-:W-:Y:S02]  /*b920*/  SEL R2, RZ, 0x1, P1 ;  /* 0x00000001ff027807 */ /* 0x000fe40000800000 */
[----:B------:R-:W-:Y:S02]  /*b930*/  SEL R0, R0, RZ, P1 ;  /* 0x000000ff00007207 */ /* 0x000fe40000800000 */
[----:B------:R-:W-:Y:S01]  /*b940*/  LOP3.LUT R2, R27, R2, RZ, 0x3c, !PT ;  /* 0x000000021b027212 */ /* 0x000fe200078e3cff */
[----:B-1----:R-:W-:Y:S06]  /*b950*/  @!P0 BRA `(.L_x_199) ;  /* 0x0000000400088947 */ /* 0x002fec0003800000 */
.L_x_213:
[----:B------:R-:W-:Y:S01]  /*b960*/  IMAD R3, R0, 0x8, R3 ;  /* 0x0000000800037824 */ /* 0x000fe200078e0203 */
[----:B------:R-:W-:-:S07]  /*b970*/  SHF.L.U32 R0, R2, 0x1f, RZ ;  /* 0x0000001f02007819 */ /* 0x000fce00000006ff */
.L_x_200:
[----:B--2---:R2:W3:Y:S02]  /*b980*/  SYNCS.PHASECHK.TRANS64.TRYWAIT P0, [R3+URZ], R0 ;  /* 0x00000000030075a7 */ /* 0x0044e4000800017f */
[----:B---3--:R-:W-:Y:S05]  /*b990*/  @!P0 NANOSLEEP.SYNCS 0x989680 ;  /* 0x009896800000895d */ /* 0x008fea0003900000 */
[----:B------:R-:W3:Y:S02]  /*b9a0*/  @!P0 SYNCS.PHASECHK.TRANS64 P0, [R3+URZ], R0 ;  /* 0x00000000030085a7 */ /* 0x000ee4000800007f */
[----:B---3--:R-:W-:Y:S05]  /*b9b0*/  @!P0 BRA `(.L_x_200) ;  /* 0xfffffffc00f08947 */ /* 0x008fea000383ffff */
.L_x_194:
[----:B------:R-:W-:Y:S05]  /*b9c0*/  BSYNC B0 ;  /* 0x0000000000007941 */ /* 0x000fea0003800000 */
.L_x_193:
[----:B------:R-:W-:Y:S05]  /*b9d0*/  EXIT ;  /* 0x000000000000794d */ /* 0x000fea0003800000 */
.L_x_16:
[----:B------:R-:W-:Y:S02]  /*b9e0*/  IMAD.MOV.U32 R12, RZ, RZ, RZ ;  /* 0x000000ffff0c7224 */ /* 0x000fe400078e00ff */
[----:B------:R-:W-:Y:S02]  /*b9f0*/  IMAD.MOV.U32 R11, RZ, RZ, 0x1f ;  /* 0x0000001fff0b7424 */ /* 0x000fe400078e00ff */
[----:B------:R-:W-:-:S07]  /*ba00*/  IMAD.MOV.U32 R15, RZ, RZ, -0x1 ;  /* 0xffffffffff0f7424 */ /* 0x000fce00078e00ff */
[----:B012--5:R-:W-:Y:S05]  /*ba10*/  WARPSYNC.COLLECTIVE R15, `(.L_x_201) ;  /* 0x000000000f087348 */ /* 0x027fea0003c00000 */
[----:B------:R3:W4:Y:S02]  /*ba20*/  SHFL.IDX P6, R14, R13, R12, R11 ;  /* 0x0000000c0d0e7389 */ /* 0x00072400000c000b */
[----:B012345:R-:W-:Y:S01]  /*ba30*/  ENDCOLLECTIVE ;  /* 0x000000000000791b */ /* 0x03ffe20003800000 */
.L_x_201:
[----:B------:R-:W-:Y:S05]  /*ba40*/  BRA `(.L_x_202) ;  /* 0xffffff5800407947 */ /* 0x000fea000383ffff */
.L_x_20:
[----:B-1----:R1:W3:Y:S02]  /*ba50*/  SYNCS.PHASECHK.TRANS64.TRYWAIT P1, [R4+URZ], R3 ;  /* 0x00000003040075a7 */ /* 0x0022e4000802017f */
[----:B---3--:R-:W-:Y:S05]  /*ba60*/  @!P1 NANOSLEEP.SYNCS 0x989680 ;  /* 0x009896800000995d */ /* 0x008fea0003900000 */
[----:B------:R-:W3:Y:S02]  /*ba70*/  @!P1 SYNCS.PHASECHK.TRANS64 P1, [R4+URZ], R3 ;  /* 0x00000003040095a7 */ /* 0x000ee4000802007f */
[----:B---3--:R-:W-:Y:S05]  /*ba80*/  @!P1 BRA `(.L_x_20) ;  /* 0xfffffffc00f09947 */ /* 0x008fea000383ffff */
[----:B------:R-:W-:Y:S05]  /*ba90*/  BRA `(.L_x_19) ;  /* 0xffffff58006c7947 */ /* 0x000fea000383ffff */
.L_x_25:
[----:B0-----:R0:W1:Y:S02]  /*baa0*/  SYNCS.PHASECHK.TRANS64.TRYWAIT P1, [R6+URZ], R7 ;  /* 0x00000007060075a7 */ /* 0x001064000802017f */
[----:B-1----:R-:W-:Y:S05]  /*bab0*/  @!P1 NANOSLEEP.SYNCS 0x989680 ;  /* 0x009896800000995d */ /* 0x002fea0003900000 */
[----:B------:R-:W1:Y:S02]  /*bac0*/  @!P1 SYNCS.PHASECHK.TRANS64 P1, [R6+URZ], R7 ;  /* 0x00000007060095a7 */ /* 0x000e64000802007f */
[----:B-1----:R-:W-:Y:S05]  /*bad0*/  @!P1 BRA `(.L_x_25) ;  /* 0xfffffffc00f09947 */ /* 0x002fea000383ffff */
[----:B------:R-:W-:Y:S05]  /*bae0*/  BRA `(.L_x_24) ;  /* 0xffffff6c00247947 */ /* 0x000fea000383ffff */
.L_x_33:
[----:B0-----:R0:W1:Y:S02]  /*baf0*/  SYNCS.PHASECHK.TRANS64.TRYWAIT P1, [R9+URZ], R8 ;  /* 0x00000008090075a7 */ /* 0x001064000802017f */
[----:B-1----:R-:W-:Y:S05]  /*bb00*/  @!P1 NANOSLEEP.SYNCS 0x989680 ;  /* 0x009896800000995d */ /* 0x002fea0003900000 */
[----:B------:R-:W1:Y:S02]  /*bb10*/  @!P1 SYNCS.PHASECHK.TRANS64 P1, [R9+URZ], R8 ;  /* 0x00000008090095a7 */ /* 0x000e64000802007f */
[----:B-1----:R-:W-:Y:S05]  /*bb20*/  @!P1 BRA `(.L_x_33) ;  /* 0xfffffffc00f09947 */ /* 0x002fea000383ffff */
[----:B------:R-:W-:Y:S05]  /*bb30*/  BRA `(.L_x_32) ;  /* 0xffffff7c00c07947 */ /* 0x000fea000383ffff */
.L_x_178:
[----:B------:R-:W-:Y:S01]  /*bb40*/  BSSY B0, `(.L_x_203) ;  /* 0x0000006000007945 */ /* 0x000fe20003800000 */
[----:B------:R-:W-:-:S07]  /*bb50*/  IMAD.MOV.U32 R15, RZ, RZ, -0x1 ;  /* 0xffffffffff0f7424 */ /* 0x000fce00078e00ff */
[----:B------:R-:W-:Y:S05]  /*bb60*/  WARPSYNC.COLLECTIVE R15, `(.L_x_204) ;  /* 0x000000000f0c7348 */ /* 0x000fea0003c00000 */
[----:B------:R-:W-:Y:S02]  /*bb70*/  ELECT P6, UR62, PT ;  /* 0x00000000003e782f */ /* 0x000fe400038c0000 */
[----:B------:R-:W-:Y:S01]  /*bb80*/  MOV R14, UR62 ;  /* 0x0000003e000e7c02 */ /* 0x000fe20008000f00 */
[----:B------:R-:W-:Y:S10]  /*bb90*/  ENDCOLLECTIVE ;  /* 0x000000000000791b */ /* 0x000ff40003800000 */
.L_x_204:
[----:B------:R-:W-:Y:S05]  /*bba0*/  BSYNC B0 ;  /* 0x0000000000007941 */ /* 0x000fea0003800000 */
.L_x_203:
[----:B------:R-:W-:Y:S05]  /*bbb0*/  BRA `(.L_x_205) ;  /* 0xffffffe800fc7947 */ /* 0x000fea000383ffff */
.L_x_183:
[----:B0-----:R0:W2:Y:S02]  /*bbc0*/  SYNCS.PHASECHK.TRANS64.TRYWAIT P0, [R7+URZ+0x28], R4 ;  /* 0x00002804070075a7 */ /* 0x0010a4000800017f */
[----:B--2---:R-:W-:Y:S05]  /*bbd0*/  @!P0 NANOSLEEP.SYNCS 0x989680 ;  /* 0x009896800000895d */ /* 0x004fea0003900000 */
[----:B------:R-:W2:Y:S02]  /*bbe0*/  @!P0 SYNCS.PHASECHK.TRANS64 P0, [R7+URZ+0x28], R4 ;  /* 0x00002804070085a7 */ /* 0x000ea4000800007f */
[----:B--2---:R-:W-:Y:S05]  /*bbf0*/  @!P0 BRA `(.L_x_183) ;  /* 0xfffffffc00f08947 */ /* 0x004fea000383ffff */
[----:B------:R-:W-:Y:S05]  /*bc00*/  BRA `(.L_x_206) ;  /* 0xffffffec00dc7947 */ /* 0x000fea000383ffff */
.L_x_192:
[----:B------:R-:W-:Y:S01]  /*bc10*/  BSSY B0, `(.L_x_207) ;  /* 0x0000006000007945 */ /* 0x000fe20003800000 */
[----:B------:R-:W-:-:S07]  /*bc20*/  IMAD.MOV.U32 R15, RZ, RZ, -0x1 ;  /* 0xffffffffff0f7424 */ /* 0x000fce00078e00ff */
[----:B------:R-:W-:Y:S05]  /*bc30*/  WARPSYNC.COLLECTIVE R15, `(.L_x_208) ;  /* 0x000000000f0c7348 */ /* 0x000fea0003c00000 */
[----:B------:R-:W-:Y:S02]  /*bc40*/  ELECT P6, UR62, PT ;  /* 0x00000000003e782f */ /* 0x000fe400038c0000 */
[----:B------:R-:W-:Y:S01]  /*bc50*/  MOV R14, UR62 ;  /* 0x0000003e000e7c02 */ /* 0x000fe20008000f00 */
[----:B------:R-:W-:Y:S10]  /*bc60*/  ENDCOLLECTIVE ;  /* 0x000000000000791b */ /* 0x000ff40003800000 */
.L_x_208:
[----:B------:R-:W-:Y:S05]  /*bc70*/  BSYNC B0 ;  /* 0x0000000000007941 */ /* 0x000fea0003800000 */
.L_x_207:
[----:B------:R-:W-:Y:S05]  /*bc80*/  BRA `(.L_x_209) ;  /* 0xfffffff8007c7947 */ /* 0x000fea000383ffff */
.L_x_196:
[----:B0-----:R0:W1:Y:S02]  /*bc90*/  SYNCS.PHASECHK.TRANS64.TRYWAIT P0, [R5+URZ], R2 ;  /* 0x00000002050075a7 */ /* 0x001064000800017f */
[----:B-1----:R-:W-:Y:S05]  /*bca0*/  @!P0 NANOSLEEP.SYNCS 0x989680 ;  /* 0x009896800000895d */ /* 0x002fea0003900000 */
[----:B------:R-:W1:Y:S02]  /*bcb0*/  @!P0 SYNCS.PHASECHK.TRANS64 P0, [R5+URZ], R2 ;  /* 0x00000002050085a7 */ /* 0x000e64000800007f */
[----:B-1----:R-:W-:Y:S05]  /*bcc0*/  @!P0 BRA `(.L_x_196) ;  /* 0xfffffffc00f08947 */ /* 0x002fea000383ffff */
[----:B------:R-:W-:Y:S05]  /*bcd0*/  BRA `(.L_x_210) ;  /* 0xfffffff800bc7947 */ /* 0x000fea000383ffff */
.L_x_197:
[----:B0-----:R0:W1:Y:S02]  /*bce0*/  SYNCS.PHASECHK.TRANS64.TRYWAIT P0, [R7+URZ], R4 ;  /* 0x00000004070075a7 */ /* 0x001064000800017f */
[----:B-1----:R-:W-:Y:S05]  /*bcf0*/  @!P0 NANOSLEEP.SYNCS 0x989680 ;  /* 0x009896800000895d */ /* 0x002fea0003900000 */
[----:B------:R-:W1:Y:S02]  /*bd00*/  @!P0 SYNCS.PHASECHK.TRANS64 P0, [R7+URZ], R4 ;  /* 0x00000004070085a7 */ /* 0x000e64000800007f */
[----:B-1----:R-:W-:Y:S05]  /*bd10*/  @!P0 BRA `(.L_x_197) ;  /* 0xfffffffc00f08947 */ /* 0x002fea000383ffff */
[----:B------:R-:W-:Y:S05]  /*bd20*/  BRA `(.L_x_211) ;  /* 0xfffffff800cc7947 */ /* 0x000fea000383ffff */
.L_x_198:
[----:B0-----:R0:W1:Y:S02]  /*bd30*/  SYNCS.PHASECHK.TRANS64.TRYWAIT P0, [R6+URZ], R5 ;  /* 0x00000005060075a7 */ /* 0x001064000800017f */
[----:B-1----:R-:W-:Y:S05]  /*bd40*/  @!P0 NANOSLEEP.SYNCS 0x989680 ;  /* 0x009896800000895d */ /* 0x002fea0003900000 */
[----:B------:R-:W1:Y:S02]  /*bd50*/  @!P0 SYNCS.PHASECHK.TRANS64 P0, [R6+URZ], R5 ;  /* 0x00000005060085a7 */ /* 0x000e64000800007f */
[----:B-1----:R-:W-:Y:S05]  /*bd60*/  @!P0 BRA `(.L_x_198) ;  /* 0xfffffffc00f08947 */ /* 0x002fea000383ffff */
[----:B------:R-:W-:Y:S05]  /*bd70*/  BRA `(.L_x_212) ;  /* 0xfffffff800dc7947 */ /* 0x000fea000383ffff */
.L_x_199:
[----:B-1----:R1:W2:Y:S02]  /*bd80*/  SYNCS.PHASECHK.TRANS64.TRYWAIT P0, [R7+URZ], R4 ;  /* 0x00000004070075a7 */ /* 0x0022a4000800017f */
[----:B--2---:R-:W-:Y:S05]  /*bd90*/  @!P0 NANOSLEEP.SYNCS 0x989680 ;  /* 0x009896800000895d */ /* 0x004fea0003900000 */
[----:B------:R-:W2:Y:S02]  /*bda0*/  @!P0 SYNCS.PHASECHK.TRANS64 P0, [R7+URZ], R4 ;  /* 0x00000004070085a7 */ /* 0x000ea4000800007f */
[----:B--2---:R-:W-:Y:S05]  /*bdb0*/  @!P0 BRA `(.L_x_199) ;  /* 0xfffffffc00f08947 */ /* 0x004fea000383ffff */
[----:B------:R-:W-:Y:S05]  /*bdc0*/  BRA `(.L_x_213) ;  /* 0xfffffff800e47947 */ /* 0x000fea000383ffff */
.L_x_214:
[----:B------:R-:W-:-:S00]  /*bdd0*/  BRA `(.L_x_214) ;  /* 0xfffffffc00fc7947 */ /* 0x000fc0000383ffff */
[----:B------:R-:W-:-:S00]  /*bde0*/  NOP ;  /* 0x0000000000007918 */ /* 0x000fc00000000000 */
        /* <DEDUP_REMOVED lines=9> */
.L_x_215:


//--------------------- .nv.global.init           --------------------------
	.section	.nv.global.init,"aw",@progbits
.nv.global.init:
	.type		$str$24,@object
	.size		$str$24,($str$25 - $str$24)
$str$24:
        /*0000*/ 	.byte	0x28, 0x61, 0x64, 0x64, 0x72, 0x65, 0x73, 0x73, 0x20, 0x26, 0x20, 0x6d, 0x61, 0x73, 0x6b, 0x29
        /*0010*/ 	.byte	0x20, 0x3d, 0x3d, 0x20, 0x30, 0x00
	.type		$str$25,@object
	.size		$str$25,(__unnamed_2 - $str$25)
$str$25:
        /*0016*/ 	.byte	0x2f, 0x74, 0x6d, 0x70, 0x2f, 0x63, 0x75, 0x74, 0x6c, 0x61, 0x73, 0x73, 0x5f, 0x73, 0x77, 0x65
        /*0026*/ 	.byte	0x65, 0x70, 0x5f, 0x73, 0x72, 0x63, 0x2f, 0x69, 0x6e, 0x63, 0x6c, 0x75, 0x64, 0x65, 0x2f, 0x63
        /*0036*/ 	.byte	0x75, 0x74, 0x65, 0x2f, 0x70, 0x6f, 0x69, 0x6e, 0x74, 0x65, 0x72, 0x5f, 0x66, 0x6c, 0x61, 0x67
        /*0046*/ 	.byte	0x67, 0x65, 0x64, 0x2e, 0x68, 0x70, 0x70, 0x00
	.type		__unnamed_2,@object
	.size		__unnamed_2,(__unnamed_1 - __unnamed_2)
__unnamed_2:
        /*004e*/ 	.byte	0x61, 0x75, 0x74, 0x6f, 0x20, 0x63, 0x75, 0x74, 0x65, 0x3a, 0x3a, 0x61, 0x73, 0x5f, 0x70, 0x6f
        /* <DEDUP_REMOVED lines=28> */
        /*021e*/ 	.byte	0x5d, 0x00
	.type		__unnamed_1,@object
	.size		__unnamed_1,(.L_0 - __unnamed_1)
__unnamed_1:
        /* <DEDUP_REMOVED lines=29> */
        /*03f0*/ 	.byte	0x20, 0x26, 0x5d, 0x00
.L_0:


//--------------------- .nv.shared._ZN7cutlass13device_kernelINS_4gemm6kernel13GemmUniversalIN4cute5tupleIJiiiiEEENS1_10collective13CollectiveMmaINS1_39MainloopSm90TmaGmmaRmemAWarpSpecializedILi5ENS5_IJNS4_1CILi1EEESB_SB_EEENS1_35KernelTmaWarpSpecializedCooperativeEEENS5_IJNSA_ILi256EEENSA_ILi64EEENSA_ILi128EEEEEENS_12float_e5m2_tENS5_IJlSB_lEEENS_12float_e4m3_tENS5_IJSB_llEEENS4_8TiledMMAINS4_8MMA_AtomIJNS4_4SM904GMMA30MMA_64x64x32_F32E4M3E5M2_RS_TNILNSQ_7ScaleInE1ELSS_1EEEEEENS4_6LayoutINS5_IJNSA_ILi2EEESB_SB_EEENS5_IJSB_NSA_ILi0EEESY_EEEEENS5_IJNS4_10UnderscoreES11_S11_EEEEENS4_13SM90_TMA_LOADENS4_14ComposedLayoutINS4_7SwizzleILi3ELi4ELi3EEENS4_18smem_ptr_flag_bitsILi8EEENSV_INS5_IJNSA_ILi8EEESH_EEENS5_IJSH_SB_EEEEEEEvNS4_8identityES14_NS15_INS16_ILi2ELi4ELi3EEES19_NSV_INS5_IJSG_S1A_EEENS5_IJSB_SG_EEEEEEENS4_9Copy_AtomIJNS4_39AutoVectorizingCopyWithAssumedAlignmentILi128EEESL_EEES1F_EENS_8epilogue10collective6detail29Sm90TmaWarpSpecializedAdapterINS1R_15DefaultEpilogueISJ_SK_SK_NS1Q_6thread17LinearCombinationISJ_Li1EffLNS1V_9ScaleType4KindE0ELNS_15FloatRoundStyleE2ESJ_EENS1_15EpilogueDefaultEEEEEvvEEEEvNT_6ParamsE --------------------------
	.section	.nv.shared._ZN7cutlass13device_kernelINS_4gemm6kernel13GemmUniversalIN4cute5tupleIJiiiiEEENS1_10collective13CollectiveMmaINS1_39MainloopSm90TmaGmmaRmemAWarpSpecializedILi5ENS5_IJNS4_1CILi1EEESB_SB_EEENS1_35KernelTmaWarpSpecializedCooperativeEEENS5_IJNSA_ILi256EEENSA_ILi64EEENSA_ILi128EEEEEENS_12float_e5m2_tENS5_IJlSB_lEEENS_12float_e4m3_tENS5_IJSB_llEEENS4_8TiledMMAINS4_8MMA_AtomIJNS4_4SM904GMMA30MMA_64x64x32_F32E4M3E5M2_RS_TNILNSQ_7ScaleInE1ELSS_1EEEEEENS4_6LayoutINS5_IJNSA_ILi2EEESB_SB_EEENS5_IJSB_NSA_ILi0EEESY_EEEEENS5_IJNS4_10UnderscoreES11_S11_EEEEENS4_13SM90_TMA_LOADENS4_14ComposedLayoutINS4_7SwizzleILi3ELi4ELi3EEENS4_18smem_ptr_flag_bitsILi8EEENSV_INS5_IJNSA_ILi8EEESH_EEENS5_IJSH_SB_EEEEEEEvNS4_8identityES14_NS15_INS16_ILi2ELi4ELi3EEES19_NSV_INS5_IJSG_S1A_EEENS5_IJSB_SG_EEEEEEENS4_9Copy_AtomIJNS4_39AutoVectorizingCopyWithAssumedAlignmentILi128EEESL_EEES1F_EENS_8epilogue10collective6detail29Sm90TmaWarpSpecializedAdapterINS1R_15DefaultEpilogueISJ_SK_SK_NS1Q_6thread17LinearCombinationISJ_Li1EffLNS1V_9ScaleType4KindE0ELNS_15FloatRoundStyleE2ESJ_EENS1_15EpilogueDefaultEEEEEvvEEEEvNT_6ParamsE,"aw",@nobits
	.sectionflags	@""
	.align	16
	.zero		1024


//--------------------- .nv.shared.reserved.0     --------------------------
	.section	.nv.shared.reserved.0,"aw",@nobits
	.weak		__nv_reservedSMEM_offset_0_alias
	.size		__nv_reservedSMEM_offset_0_alias, 0, 0
	.other		__nv_reservedSMEM_offset_0_alias,@"STO_CUDA_RESERVED_SHARED STV_DEFAULT"
__nv_reservedSMEM_offset_0_alias:
	.zero		0


//--------------------- .nv.global                --------------------------
	.section	.nv.global,"aw",@nobits
.nv.global:
	.type		_ZN40_INTERNAL_b05ac29f_4_k_cu_3591ccaa_290924cute1_E,@object
	.size		_ZN40_INTERNAL_b05ac29f_4_k_cu_3591ccaa_290924cute1_E,(_ZN40_INTERNAL_b05ac29f_4_k_cu_3591ccaa_290924cuda3std3__45__cpo6cbeginE - _ZN40_INTERNAL_b05ac29f_4_k_cu_3591ccaa_290924cute1_E)
_ZN40_INTERNAL_b05ac29f_4_k_cu_3591ccaa_290924cute1_E:
	.zero		1
	.type		_ZN40_INTERNAL_b05ac29f_4_k_cu_3591ccaa_290924cuda3std3__45__cpo6cbeginE,@object
	.size		_ZN40_INTERNAL_b05ac29f_4_k_cu_3591ccaa_290924cuda3std3__45__cpo6cbeginE,(_ZN40_INTERNAL_b05ac29f_4_k_cu_3591ccaa_290924cuda3std3__48in_placeE - _ZN40_INTERNAL_b05ac29f_4_k_cu_3591ccaa_290924cuda3std3__45__cpo6cbeginE)
_ZN40_INTERNAL_b05ac29f_4_k_cu_3591ccaa_290924cuda3std3__45__cpo6cbeginE:
	.zero		1
	.type		_ZN40_INTERNAL_b05ac29f_4_k_cu_3591ccaa_290924cuda3std3__48in_placeE,@object
	.size		_ZN40_INTERNAL_b05ac29f_4_k_cu_3591ccaa_290924cuda3std3__48in_placeE,(_ZN40_INTERNAL_b05ac29f_4_k_cu_3591ccaa_290924cuda3std6ranges3__45__cpo9iter_moveE - _ZN40_INTERNAL_b05ac29f_4_k_cu_3591ccaa_290924cuda3std3__48in_placeE)
_ZN40_INTERNAL_b05ac29f_4_k_cu_3591ccaa_290924cuda3std3__48in_placeE:
	.zero		1
	.type		_ZN40_INTERNAL_b05ac29f_4_k_cu_3591ccaa_290924cuda3std6ranges3__45__cpo9iter_moveE,@object
	.size		_ZN40_INTERNAL_b05ac29f_4_k_cu_3591ccaa_290924cuda3std6ranges3__45__cpo9iter_moveE,(_ZN40_INTERNAL_b05ac29f_4_k_cu_3591ccaa_290924cuda3std3__45__cpo5beginE - _ZN40_INTERNAL_b05ac29f_4_k_cu_3591ccaa_290924cuda3std6ranges3__45__cpo9iter_moveE)
_ZN40_INTERNAL_b05ac29f_4_k_cu_3591ccaa_290924cuda3std6ranges3__45__cpo9iter_moveE:
	.zero		1
	.type		_ZN40_INTERNAL_b05ac29f_4_k_cu_3591ccaa_290924cuda3std3__45__cpo5beginE,@object
	.size		_ZN40_INTERNAL_b05ac29f_4_k_cu_3591ccaa_290924cuda3std3__45__cpo5beginE,(_ZN40_INTERNAL_b05ac29f_4_k_cu_3591ccaa_290924cuda3std3__442_GLOBAL__N__b05ac29f_4_k_cu_3591ccaa_290926ignoreE - _ZN40_INTERNAL_b05ac29f_4_k_cu_3591ccaa_290924cuda3std3__45__cpo5beginE)
_ZN40_INTERNAL_b05ac29f_4_k_cu_3591ccaa_290924cuda3std3__45__cpo5beginE:
	.zero		1
	.type		_ZN40_INTERNAL_b05ac29f_4_k_cu_3591ccaa_290924cuda3std3__442_GLOBAL__N__b05ac29f_4_k_cu_3591ccaa_290926ignoreE,@object
	.size		_ZN40_INTERNAL_b05ac29f_4_k_cu_3591ccaa_290924cuda3std3__442_GLOBAL__N__b05ac29f_4_k_cu_3591ccaa_290926ignoreE,(_ZN40_INTERNAL_b05ac29f_4_k_cu_3591ccaa_290924cute7productE - _ZN40_INTERNAL_b05ac29f_4_k_cu_3591ccaa_290924cuda3std3__442_GLOBAL__N__b05ac29f_4_k_cu_3591ccaa_290926ignoreE)
_ZN40_INTERNAL_b05ac29f_4_k_cu_3591ccaa_290924cuda3std3__442_GLOBAL__N__b05ac29f_4_k_cu_3591ccaa_290926ignoreE:
	.zero		1
	.type		_ZN40_INTERNAL_b05ac29f_4_k_cu_3591ccaa_290924cute7productE,@object
	.size		_ZN40_INTERNAL_b05ac29f_4_k_cu_3591ccaa_290924cute7productE,(_ZN40_INTERNAL_b05ac29f_4_k_cu_3591ccaa_290924cuda3std3__45__cpo3endE - _ZN40_INTERNAL_b05ac29f_4_k_cu_3591ccaa_290924cute7productE)
_ZN40_INTERNAL_b05ac29f_4_k_cu_3591ccaa_290924cute7productE:
	.zero		1
	.type		_ZN40_INTERNAL_b05ac29f_4_k_cu_3591ccaa_290924cuda3std3__45__cpo3endE,@object
	.size		_ZN40_INTERNAL_b05ac29f_4_k_cu_3591ccaa_290924cuda3std3__45__cpo3endE,(_ZN40_INTERNAL_b05ac29f_4_k_cu_3591ccaa_290924cuda3std3__419piecewise_constructE - _ZN40_INTERNAL_b05ac29f_4_k_cu_3591ccaa_290924cuda3std3__45__cpo3endE)
_ZN40_INTERNAL_b05ac29f_4_k_cu_3591ccaa_290924cuda3std3__45__cpo3endE:
	.zero		1
	.type		_ZN40_INTERNAL_b05ac29f_4_k_cu_3591ccaa_290924cuda3std3__419piecewise_constructE,@object
	.size		_ZN40_INTERNAL_b05ac29f_4_k_cu_3591ccaa_290924cuda3std3__419piecewise_constructE,(_ZN40_INTERNAL_b05ac29f_4_k_cu_3591ccaa_290924cuda3std3__45__cpo4cendE - _ZN40_INTERNAL_b05ac29f_4_k_cu_3591ccaa_290924cuda3std3__419piecewise_constructE)
_ZN40_INTERNAL_b05ac29f_4_k_cu_3591ccaa_290924cuda3std3__419piecewise_constructE:
	.zero		1
	.type		_ZN40_INTERNAL_b05ac29f_4_k_cu_3591ccaa_290924cuda3std3__45__cpo4cendE,@object
	.size		_ZN40_INTERNAL_b05ac29f_4_k_cu_3591ccaa_290924cuda3std3__45__cpo4cendE,(_ZN40_INTERNAL_b05ac29f_4_k_cu_3591ccaa_290924cuda3std6ranges3__45__cpo4swapE - _ZN40_INTERNAL_b05ac29f_4_k_cu_3591ccaa_290924cuda3std3__45__cpo4cendE)
_ZN40_INTERNAL_b05ac29f_4_k_cu_3591ccaa_290924cuda3std3__45__cpo4cendE:
	.zero		1
	.type		_ZN40_INTERNAL_b05ac29f_4_k_cu_3591ccaa_290924cuda3std6ranges3__45__cpo4swapE,@object
	.size		_ZN40_INTERNAL_b05ac29f_4_k_cu_3591ccaa_290924cuda3std6ranges3__45__cpo4swapE,(.L_9 - _ZN40_INTERNAL_b05ac29f_4_k_cu_3591ccaa_290924cuda3std6ranges3__45__cpo4swapE)
_ZN40_INTERNAL_b05ac29f_4_k_cu_3591ccaa_290924cuda3std6ranges3__45__cpo4swapE:
	.zero		1
.L_9:


//--------------------- .nv.constant0._ZN7cutlass13device_kernelINS_4gemm6kernel13GemmUniversalIN4cute5tupleIJiiiiEEENS1_10collective13CollectiveMmaINS1_39MainloopSm90TmaGmmaRmemAWarpSpecializedILi5ENS5_IJNS4_1CILi1EEESB_SB_EEENS1_35KernelTmaWarpSpecializedCooperativeEEENS5_IJNSA_ILi256EEENSA_ILi64EEENSA_ILi128EEEEEENS_12float_e5m2_tENS5_IJlSB_lEEENS_12float_e4m3_tENS5_IJSB_llEEENS4_8TiledMMAINS4_8MMA_AtomIJNS4_4SM904GMMA30MMA_64x64x32_F32E4M3E5M2_RS_TNILNSQ_7ScaleInE1ELSS_1EEEEEENS4_6LayoutINS5_IJNSA_ILi2EEESB_SB_EEENS5_IJSB_NSA_ILi0EEESY_EEEEENS5_IJNS4_10UnderscoreES11_S11_EEEEENS4_13SM90_TMA_LOADENS4_14ComposedLayoutINS4_7SwizzleILi3ELi4ELi3EEENS4_18smem_ptr_flag_bitsILi8EEENSV_INS5_IJNSA_ILi8EEESH_EEENS5_IJSH_SB_EEEEEEEvNS4_8identityES14_NS15_INS16_ILi2ELi4ELi3EEES19_NSV_INS5_IJSG_S1A_EEENS5_IJSB_SG_EEEEEEENS4_9Copy_AtomIJNS4_39AutoVectorizingCopyWithAssumedAlignmentILi128EEESL_EEES1F_EENS_8epilogue10collective6detail29Sm90TmaWarpSpecializedAdapterINS1R_15DefaultEpilogueISJ_SK_SK_NS1Q_6thread17LinearCombinationISJ_Li1EffLNS1V_9ScaleType4KindE0ELNS_15FloatRoundStyleE2ESJ_EENS1_15EpilogueDefaultEEEEEvvEEEEvNT_6ParamsE --------------------------
	.section	.nv.constant0._ZN7cutlass13device_kernelINS_4gemm6kernel13GemmUniversalIN4cute5tupleIJiiiiEEENS1_10collective13CollectiveMmaINS1_39MainloopSm90TmaGmmaRmemAWarpSpecializedILi5ENS5_IJNS4_1CILi1EEESB_SB_EEENS1_35KernelTmaWarpSpecializedCooperativeEEENS5_IJNSA_ILi256EEENSA_ILi64EEENSA_ILi128EEEEEENS_12float_e5m2_tENS5_IJlSB_lEEENS_12float_e4m3_tENS5_IJSB_llEEENS4_8TiledMMAINS4_8MMA_AtomIJNS4_4SM904GMMA30MMA_64x64x32_F32E4M3E5M2_RS_TNILNSQ_7ScaleInE1ELSS_1EEEEEENS4_6LayoutINS5_IJNSA_ILi2EEESB_SB_EEENS5_IJSB_NSA_ILi0EEESY_EEEEENS5_IJNS4_10UnderscoreES11_S11_EEEEENS4_13SM90_TMA_LOADENS4_14ComposedLayoutINS4_7SwizzleILi3ELi4ELi3EEENS4_18smem_ptr_flag_bitsILi8EEENSV_INS5_IJNSA_ILi8EEESH_EEENS5_IJSH_SB_EEEEEEEvNS4_8identityES14_NS15_INS16_ILi2ELi4ELi3EEES19_NSV_INS5_IJSG_S1A_EEENS5_IJSB_SG_EEEEEEENS4_9Copy_AtomIJNS4_39AutoVectorizingCopyWithAssumedAlignmentILi128EEESL_EEES1F_EENS_8epilogue10collective6detail29Sm90TmaWarpSpecializedAdapterINS1R_15DefaultEpilogueISJ_SK_SK_NS1Q_6thread17LinearCombinationISJ_Li1EffLNS1V_9ScaleType4KindE0ELNS_15FloatRoundStyleE2ESJ_EENS1_15EpilogueDefaultEEEEEvvEEEEvNT_6ParamsE,"a",@progbits
	.sectionflags	@""
	.align	4
.nv.constant0._ZN7cutlass13device_kernelINS_4gemm6kernel13GemmUniversalIN4cute5tupleIJiiiiEEENS1_10collective13CollectiveMmaINS1_39MainloopSm90TmaGmmaRmemAWarpSpecializedILi5ENS5_IJNS4_1CILi1EEESB_SB_EEENS1_35KernelTmaWarpSpecializedCooperativeEEENS5_IJNSA_ILi256EEENSA_ILi64EEENSA_ILi128EEEEEENS_12float_e5m2_tENS5_IJlSB_lEEENS_12float_e4m3_tENS5_IJSB_llEEENS4_8TiledMMAINS4_8MMA_AtomIJNS4_4SM904GMMA30MMA_64x64x32_F32E4M3E5M2_RS_TNILNSQ_7ScaleInE1ELSS_1EEEEEENS4_6LayoutINS5_IJNSA_ILi2EEESB_SB_EEENS5_IJSB_NSA_ILi0EEESY_EEEEENS5_IJNS4_10UnderscoreES11_S11_EEEEENS4_13SM90_TMA_LOADENS4_14ComposedLayoutINS4_7SwizzleILi3ELi4ELi3EEENS4_18smem_ptr_flag_bitsILi8EEENSV_INS5_IJNSA_ILi8EEESH_EEENS5_IJSH_SB_EEEEEEEvNS4_8identityES14_NS15_INS16_ILi2ELi4ELi3EEES19_NSV_INS5_IJSG_S1A_EEENS5_IJSB_SG_EEEEEEENS4_9Copy_AtomIJNS4_39AutoVectorizingCopyWithAssumedAlignmentILi128EEESL_EEES1F_EENS_8epilogue10collective6detail29Sm90TmaWarpSpecializedAdapterINS1R_15DefaultEpilogueISJ_SK_SK_NS1Q_6thread17LinearCombinationISJ_Li1EffLNS1V_9ScaleType4KindE0ELNS_15FloatRoundStyleE2ESJ_EENS1_15EpilogueDefaultEEEEEvvEEEEvNT_6ParamsE:
	.zero		1664


//--------------------- SYMBOLS --------------------------

	.type		.nv.reservedSmem.offset0,@object
	.size		.nv.reservedSmem.offset0,0x4
	.type		__assertfail,@function
